def matmul_kernel(
    a_ptr,
    b_ptr,
    c_ptr,
    M,
    N,
    K,
    stride_am,
    stride_ak,
    stride_bk,
    stride_bn,
    stride_cm,
    stride_cn,
    BLOCK_M: tl.constexpr,
    BLOCK_N: tl.constexpr,
    BLOCK_K: tl.constexpr,
    GROUP_M: tl.constexpr,
):
    pid = tl.program_id(axis=0)
    num_pid_m = tl.cdiv(M, BLOCK_M)
    num_pid_n = tl.cdiv(N, BLOCK_N)
    num_pid_in_group = GROUP_M * num_pid_n
    group_id = pid // num_pid_in_group
    first_pid_m = group_id * GROUP_M
    group_size_m = min(num_pid_m - first_pid_m, GROUP_M)
    pid_m = first_pid_m + ((pid % num_pid_in_group) % group_size_m)
    pid_n = (pid % num_pid_in_group) // group_size_m

    offs_am = (pid_m * BLOCK_M + tl.arange(0, BLOCK_M)) % M
    offs_bn = (pid_n * BLOCK_N + tl.arange(0, BLOCK_N)) % N
    offs_k = tl.arange(0, BLOCK_K)
    a_ptrs = a_ptr + offs_am[:, None] * stride_am + offs_k[None, :] * stride_ak
    b_ptrs = b_ptr + offs_k[:, None] * stride_bk + offs_bn[None, :] * stride_bn

    acc = tl.zeros((BLOCK_M, BLOCK_N), dtype=tl.float32)
    for kk in range(0, tl.cdiv(K, BLOCK_K)):
        a = tl.load(a_ptrs, mask=offs_k[None, :] < K - kk * BLOCK_K, other=0.0)
        b = tl.load(b_ptrs, mask=offs_k[:, None] < K - kk * BLOCK_K, other=0.0)
        acc = tl.dot(a, b, acc)
        a_ptrs += BLOCK_K * stride_ak
        b_ptrs += BLOCK_K * stride_bk

    c = acc.to(c_ptr.dtype.element_ty)
    offs_cm = pid_m * BLOCK_M + tl.arange(0, BLOCK_M)
    offs_cn = pid_n * BLOCK_N + tl.arange(0, BLOCK_N)
    c_ptrs = c_ptr + offs_cm[:, None] * stride_cm + offs_cn[None, :] * stride_cn
    mask = (offs_cm[:, None] < M) & (offs_cn[None, :] < N)
    tl.store(c_ptrs, c, mask=mask)

# config = {"BLOCK_K": 32, "BLOCK_M": 64, "BLOCK_N": 256, "GROUP_M": 8, "arch": "sm_100", "dtype": "fp16", "num_ctas": 2, "num_stages": 3, "num_warps": 4}
# arch = sm_100


// ===== COMPILED SASS (sm_100a) =====

	.target	sm_100a

	.elftype	@"ET_EXEC"


//--------------------- .note.nv.tkinfo           --------------------------
	.section	.note.nv.tkinfo,"",@"SHT_NOTE"
	.sectionflags	@"SHF_NOTE_NV_TKINFO"
	.tkinfo
        /*0018*/ 	.word	0x00000081
        /*0030*/ 	.string	""
        /*0030*/ 	.string	"ptxas-blackwell"
        /*0030*/ 	.string	"Cuda compilation tools, release 12.9, V12.9.86"
        /*0030*/ 	.string	"Build cuda_12.9.r12.9/compiler.36037853_0"
        /*0030*/ 	.string	"-v  -suppress-debug-info  -lineinfo  -arch sm_100a "



//--------------------- .note.nv.cuver            --------------------------
	.section	.note.nv.cuver,"",@"SHT_NOTE"
	.sectionflags	@"SHF_NOTE_NV_CUVER"
        /*0018*/ 	.short	0x0001
        /*001a*/ 	.short	0x0064
        /*001c*/ 	.short	0x0001
        /*001e*/ 	.short	0x0000
        /*0020*/ 	.short	0x0001
        /*0022*/ 	.short	0x0000


//--------------------- .nv.info                  --------------------------
	.section	.nv.info,"",@"SHT_CUDA_INFO"
	.align	4


	//----- nvinfo : EIATTR_REGCOUNT
	.align		4
        /*0000*/ 	.byte	0x04, 0x2f
        /*0002*/ 	.short	(.L_4 - .L_3)
	.align		4
.L_3:
        /*0004*/ 	.word	index@(matmul_kernel)
        /*0008*/ 	.word	0x000000a8


	//----- nvinfo : EIATTR_FRAME_SIZE
	.align		4
.L_4:
        /*000c*/ 	.byte	0x04, 0x11
        /*000e*/ 	.short	(.L_6 - .L_5)
	.align		4
.L_5:
        /*0010*/ 	.word	index@($__internal_2_$__cuda_sm10x_tcgen05_guardrail_trap_unallocated_columns_being_dealloced)
        /*0014*/ 	.word	0x00000000


	//----- nvinfo : EIATTR_FRAME_SIZE
	.align		4
.L_6:
        /*0018*/ 	.byte	0x04, 0x11
        /*001a*/ 	.short	(.L_8 - .L_7)
	.align		4
.L_7:
        /*001c*/ 	.word	index@($__internal_1_$__cuda_sm10x_tcgen05_guardrail_trap_phase_invalid_during_alloc)
        /*0020*/ 	.word	0x00000000


	//----- nvinfo : EIATTR_FRAME_SIZE
	.align		4
.L_8:
        /*0024*/ 	.byte	0x04, 0x11
        /*0026*/ 	.short	(.L_10 - .L_9)
	.align		4
.L_9:
        /*0028*/ 	.word	index@($__internal_0_$__cuda_sm10x_tcgen05_guardrail_trap_col_being_dealloced_not_returned_by_alloc)
        /*002c*/ 	.word	0x00000000


	//----- nvinfo : EIATTR_FRAME_SIZE
	.align		4
.L_10:
        /*0030*/ 	.byte	0x04, 0x11
        /*0032*/ 	.short	(.L_12 - .L_11)
	.align		4
.L_11:
        /*0034*/ 	.word	index@(matmul_kernel)
        /*0038*/ 	.word	0x00000000


	//----- nvinfo : EIATTR_MIN_STACK_SIZE
	.align		4
.L_12:
        /*003c*/ 	.byte	0x04, 0x12
        /*003e*/ 	.short	(.L_14 - .L_13)
	.align		4
.L_13:
        /*0040*/ 	.word	index@(matmul_kernel)
        /*0044*/ 	.word	0x00000000
.L_14:


//--------------------- .nv.info.matmul_kernel    --------------------------
	.section	.nv.info.matmul_kernel,"",@"SHT_CUDA_INFO"
	.sectionflags	@""
	.align	4


	//----- nvinfo : EIATTR_CUDA_API_VERSION
	.align		4
        /*0000*/ 	.byte	0x04, 0x37
        /*0002*/ 	.short	(.L_16 - .L_15)
.L_15:
        /*0004*/ 	.word	0x00000081


	//----- nvinfo : EIATTR_KPARAM_INFO
	.align		4
.L_16:
        /*0008*/ 	.byte	0x04, 0x17
        /*000a*/ 	.short	(.L_18 - .L_17)
.L_17:
        /*000c*/ 	.word	0x00000000
        /*0010*/ 	.short	0x000d
        /*0012*/ 	.short	0x0048
        /*0014*/ 	.byte	0x00, 0xf4, 0x21, 0x00


	//----- nvinfo : EIATTR_KPARAM_INFO
	.align		4
.L_18:
        /*0018*/ 	.byte	0x04, 0x17
        /*001a*/ 	.short	(.L_20 - .L_19)
.L_19:
        /*001c*/ 	.word	0x00000000
        /*0020*/ 	.short	0x000c
        /*0022*/ 	.short	0x0040
        /*0024*/ 	.byte	0x00, 0xf4, 0x21, 0x00


	//----- nvinfo : EIATTR_KPARAM_INFO
	.align		4
.L_20:
        /*0028*/ 	.byte	0x04, 0x17
        /*002a*/ 	.short	(.L_22 - .L_21)
.L_21:
        /*002c*/ 	.word	0x00000000
        /*0030*/ 	.short	0x000b
        /*0032*/ 	.short	0x0038
        /*0034*/ 	.byte	0x00, 0xf0, 0x11, 0x00


	//----- nvinfo : EIATTR_KPARAM_INFO
	.align		4
.L_22:
        /*0038*/ 	.byte	0x04, 0x17
        /*003a*/ 	.short	(.L_24 - .L_23)
.L_23:
        /*003c*/ 	.word	0x00000000
        /*0040*/ 	.short	0x000a
        /*0042*/ 	.short	0x0034
        /*0044*/ 	.byte	0x00, 0xf0, 0x11, 0x00


	//----- nvinfo : EIATTR_KPARAM_INFO
	.align		4
.L_24:
        /*0048*/ 	.byte	0x04, 0x17
        /*004a*/ 	.short	(.L_26 - .L_25)
.L_25:
        /*004c*/ 	.word	0x00000000
        /*0050*/ 	.short	0x0009
        /*0052*/ 	.short	0x0030
        /*0054*/ 	.byte	0x00, 0xf0, 0x11, 0x00


	//----- nvinfo : EIATTR_KPARAM_INFO
	.align		4
.L_26:
        /*0058*/ 	.byte	0x04, 0x17
        /*005a*/ 	.short	(.L_28 - .L_27)
.L_27:
        /*005c*/ 	.word	0x00000000
        /*0060*/ 	.short	0x0008
        /*0062*/ 	.short	0x002c
        /*0064*/ 	.byte	0x00, 0xf0, 0x11, 0x00


	//----- nvinfo : EIATTR_KPARAM_INFO
	.align		4
.L_28:
        /*0068*/ 	.byte	0x04, 0x17
        /*006a*/ 	.short	(.L_30 - .L_29)
.L_29:
        /*006c*/ 	.word	0x00000000
        /*0070*/ 	.short	0x0007
        /*0072*/ 	.short	0x0028
        /*0074*/ 	.byte	0x00, 0xf0, 0x11, 0x00


	//----- nvinfo : EIATTR_KPARAM_INFO
	.align		4
.L_30:
        /*0078*/ 	.byte	0x04, 0x17
        /*007a*/ 	.short	(.L_32 - .L_31)
.L_31:
        /*007c*/ 	.word	0x00000000
        /*0080*/ 	.short	0x0006
        /*0082*/ 	.short	0x0024
        /*0084*/ 	.byte	0x00, 0xf0, 0x11, 0x00


	//----- nvinfo : EIATTR_KPARAM_INFO
	.align		4
.L_32:
        /*0088*/ 	.byte	0x04, 0x17
        /*008a*/ 	.short	(.L_34 - .L_33)
.L_33:
        /*008c*/ 	.word	0x00000000
        /*0090*/ 	.short	0x0005
        /*0092*/ 	.short	0x0020
        /*0094*/ 	.byte	0x00, 0xf0, 0x11, 0x00


	//----- nvinfo : EIATTR_KPARAM_INFO
	.align		4
.L_34:
        /*0098*/ 	.byte	0x04, 0x17
        /*009a*/ 	.short	(.L_36 - .L_35)
.L_35:
        /*009c*/ 	.word	0x00000000
        /*00a0*/ 	.short	0x0004
        /*00a2*/ 	.short	0x001c
        /*00a4*/ 	.byte	0x00, 0xf0, 0x11, 0x00


	//----- nvinfo : EIATTR_KPARAM_INFO
	.align		4
.L_36:
        /*00a8*/ 	.byte	0x04, 0x17
        /*00aa*/ 	.short	(.L_38 - .L_37)
.L_37:
        /*00ac*/ 	.word	0x00000000
        /*00b0*/ 	.short	0x0003
        /*00b2*/ 	.short	0x0018
        /*00b4*/ 	.byte	0x00, 0xf0, 0x11, 0x00


	//----- nvinfo : EIATTR_KPARAM_INFO
	.align		4
.L_38:
        /*00b8*/ 	.byte	0x04, 0x17
        /*00ba*/ 	.short	(.L_40 - .L_39)
.L_39:
        /*00bc*/ 	.word	0x00000000
        /*00c0*/ 	.short	0x0002
        /*00c2*/ 	.short	0x0010
        /*00c4*/ 	.byte	0x00, 0xf4, 0x21, 0x00


	//----- nvinfo : EIATTR_KPARAM_INFO
	.align		4
.L_40:
        /*00c8*/ 	.byte	0x04, 0x17
        /*00ca*/ 	.short	(.L_42 - .L_41)
.L_41:
        /*00cc*/ 	.word	0x00000000
        /*00d0*/ 	.short	0x0001
        /*00d2*/ 	.short	0x0008
        /*00d4*/ 	.byte	0x00, 0xf4, 0x21, 0x00


	//----- nvinfo : EIATTR_KPARAM_INFO
	.align		4
.L_42:
        /*00d8*/ 	.byte	0x04, 0x17
        /*00da*/ 	.short	(.L_44 - .L_43)
.L_43:
        /*00dc*/ 	.word	0x00000000
        /*00e0*/ 	.short	0x0000
        /*00e2*/ 	.short	0x0000
        /*00e4*/ 	.byte	0x00, 0xf4, 0x21, 0x00


	//----- nvinfo : EIATTR_EXPLICIT_CLUSTER
	.align		4
.L_44:
        /*00e8*/ 	.byte	0x01, 0x3e
	.zero		2


	//----- nvinfo : EIATTR_CTA_PER_CLUSTER
	.align		4
        /*00ec*/ 	.byte	0x04, 0x3d
        /*00ee*/ 	.short	(.L_46 - .L_45)
.L_45:
        /*00f0*/ 	.word	0x00000002
        /*00f4*/ 	.word	0x00000001
        /*00f8*/ 	.word	0x00000001


	//----- nvinfo : EIATTR_AT_ENTRY_FRAGMENTS
	.align		4
.L_46:
        /*00fc*/ 	.byte	0x04, 0x4f
        /*00fe*/ 	.short	(.L_48 - .L_47)


	//   ....[0]....
.L_47:
        /*0100*/ 	.word	0x00000004


	//----- nvinfo : EIATTR_RESERVED_SMEM_USED
	.align		4
.L_48:
        /*0104*/ 	.byte	0x01, 0x41
	.zero		2


	//----- nvinfo : EIATTR_SPARSE_MMA_MASK
	.align		4
        /*0108*/ 	.byte	0x03, 0x50
        /*010a*/ 	.short	0x0000


	//----- nvinfo : EIATTR_TCGEN05_1CTA_USED
	.align		4
        /*010c*/ 	.byte	0x01, 0x51
	.zero		2


	//----- nvinfo : EIATTR_MAXREG_COUNT
	.align		4
        /*0110*/ 	.byte	0x03, 0x1b
        /*0112*/ 	.short	0x00ff


	//----- nvinfo : EIATTR_NUM_BARRIERS
	.align		4
        /*0114*/ 	.byte	0x02, 0x4c
        /*0116*/ 	.byte	0x01
	.zero		1


	//----- nvinfo : EIATTR_INT_WARP_WIDE_INSTR_OFFSETS
	.align		4
        /*0118*/ 	.byte	0x04, 0x31
        /*011a*/ 	.short	(.L_50 - .L_49)


	//   ....[0]....
.L_49:
        /*011c*/ 	.word	0x000025d0


	//   ....[1]....
        /*0120*/ 	.word	0x000025e0


	//   ....[2]....
        /*0124*/ 	.word	0x00003740


	//   ....[3]....
        /*0128*/ 	.word	0x00007200


	//   ....[4]....
        /*012c*/ 	.word	0x00007250


	//----- nvinfo : EIATTR_COOP_GROUP_MASK_REGIDS
	.align		4
.L_50:
        /*0130*/ 	.byte	0x04, 0x29
        /*0132*/ 	.short	(.L_52 - .L_51)


	//   ....[0]....
.L_51:
        /*0134*/ 	.word	0xffffffff


	//   ....[1]....
        /*0138*/ 	.word	0xffffffff


	//   ....[2]....
        /*013c*/ 	.word	0xffffffff


	//   ....[3]....
        /*0140*/ 	.word	0xffffffff


	//----- nvinfo : EIATTR_COOP_GROUP_INSTR_OFFSETS
	.align		4
.L_52:
        /*0144*/ 	.byte	0x04, 0x28
        /*0146*/ 	.short	(.L_54 - .L_53)


	//   ....[0]....
.L_53:
        /*0148*/ 	.word	0x00000060


	//   ....[1]....
        /*014c*/ 	.word	0x00000320


	//   ....[2]....
        /*0150*/ 	.word	0x00007090


	//   ....[3]....
        /*0154*/ 	.word	0x00007300


	//----- nvinfo : EIATTR_VRC_CTA_INIT_COUNT
	.align		4
.L_54:
        /*0158*/ 	.byte	0x02, 0x4a
        /*015a*/ 	.byte	0x80
	.zero		1


	//----- nvinfo : EIATTR_MBARRIER_INSTR_OFFSETS
	.align		4
        /*015c*/ 	.byte	0x04, 0x39
        /*015e*/ 	.short	(.L_56 - .L_55)


	//   ....[0]....
.L_55:
        /*0160*/ 	.word	0x00002690
        /*0164*/ 	.word	0x000000ff
        /*0168*/ 	.word	0x00000000
        /*016c*/ 	.short	0x0100
        /*016e*/ 	.byte	0x0f
	.zero		1


	//   ....[1]....
        /*0170*/ 	.word	0x00003780
        /*0174*/ 	.word	0x000000ff
        /*0178*/ 	.word	0x00006008
        /*017c*/ 	.short	0x0100
        /*017e*/ 	.byte	0x0d
	.zero		1


	//   ....[2]....
        /*0180*/ 	.word	0x000041d0
        /*0184*/ 	.word	0x000000ff
        /*0188*/ 	.word	0x00000000
        /*018c*/ 	.short	0x010a
        /*018e*/ 	.byte	0x0f
	.zero		1


	//   ....[3]....
        /*0190*/ 	.word	0x00005150
        /*0194*/ 	.word	0x000000ff
        /*0198*/ 	.word	0x00000000
        /*019c*/ 	.short	0x010a
        /*019e*/ 	.byte	0x0f
	.zero		1


	//   ....[4]....
        /*01a0*/ 	.word	0x00005280
        /*01a4*/ 	.word	0x000000ff
        /*01a8*/ 	.word	0x00006000
        /*01ac*/ 	.short	0x0108
        /*01ae*/ 	.byte	0x0d
	.zero		1


	//   ....[5]....
        /*01b0*/ 	.word	0x00005300
        /*01b4*/ 	.word	0x000000ff
        /*01b8*/ 	.word	0x00006008
        /*01bc*/ 	.short	0x0108
        /*01be*/ 	.byte	0x0d
	.zero		1


	//   ....[6]....
        /*01c0*/ 	.word	0x00007320
        /*01c4*/ 	.word	0x000000ff
        /*01c8*/ 	.word	0x00000000
        /*01cc*/ 	.short	0x010a
        /*01ce*/ 	.byte	0x0f
	.zero		1


	//   ....[7]....
        /*01d0*/ 	.word	0x00007350
        /*01d4*/ 	.word	0x000000ff
        /*01d8*/ 	.word	0x00000000
        /*01dc*/ 	.short	0x010a
        /*01de*/ 	.byte	0x0f
	.zero		1


	//----- nvinfo : EIATTR_NUM_MBARRIERS
	.align		4
.L_56:
        /*01e0*/ 	.byte	0x03, 0x38
        /*01e2*/ 	.short	0x0002


	//----- nvinfo : EIATTR_EXIT_INSTR_OFFSETS
	.align		4
        /*01e4*/ 	.byte	0x04, 0x1c
        /*01e6*/ 	.short	(.L_58 - .L_57)


	//   ....[0]....
.L_57:
        /*01e8*/ 	.word	0x00007310


	//----- nvinfo : EIATTR_REQNTID
	.align		4
.L_58:
        /*01ec*/ 	.byte	0x04, 0x10
        /*01ee*/ 	.short	(.L_60 - .L_59)
.L_59:
        /*01f0*/ 	.word	0x00000080
        /*01f4*/ 	.word	0x00000001
        /*01f8*/ 	.word	0x00000001


	//----- nvinfo : EIATTR_CRS_STACK_SIZE
	.align		4
.L_60:
        /*01fc*/ 	.byte	0x04, 0x1e
        /*01fe*/ 	.short	(.L_62 - .L_61)
.L_61:
        /*0200*/ 	.word	0x00000000


	//----- nvinfo : EIATTR_CBANK_PARAM_SIZE
	.align		4
.L_62:
        /*0204*/ 	.byte	0x03, 0x19
        /*0206*/ 	.short	0x0050


	//----- nvinfo : EIATTR_PARAM_CBANK
	.align		4
        /*0208*/ 	.byte	0x04, 0x0a
        /*020a*/ 	.short	(.L_64 - .L_63)
	.align		4
.L_63:
        /*020c*/ 	.word	index@(.nv.constant0.matmul_kernel)
        /*0210*/ 	.short	0x0380
        /*0212*/ 	.short	0x0050


	//----- nvinfo : EIATTR_SW_WAR
	.align		4
.L_64:
        /*0214*/ 	.byte	0x04, 0x36
        /*0216*/ 	.short	(.L_66 - .L_65)
.L_65:
        /*0218*/ 	.word	0x00000008
.L_66:


//--------------------- .nv.compat                --------------------------
	.section	.nv.compat,"",@"SHT_CUDA_COMPAT_INFO"
	.align	4
        /*0000*/ 	.byte	0x02, 0x02, 0x02, 0x00, 0x02, 0x05, 0x05, 0x00, 0x02, 0x03, 0x00, 0x00, 0x02, 0x06, 0x01, 0x00


//--------------------- .nv.callgraph             --------------------------
	.section	.nv.callgraph,"",@"SHT_CUDA_CALLGRAPH"
	.align	4
	.sectionentsize	8
	.align		4
        /*0000*/ 	.word	0x00000000
	.align		4
        /*0004*/ 	.word	0xffffffff
	.align		4
        /*0008*/ 	.word	0x00000000
	.align		4
        /*000c*/ 	.word	0xfffffffe
	.align		4
        /*0010*/ 	.word	0x00000000
	.align		4
        /*0014*/ 	.word	0xfffffffd
	.align		4
        /*0018*/ 	.word	0x00000000
	.align		4
        /*001c*/ 	.word	0xfffffffc


//--------------------- .text.matmul_kernel       --------------------------
	.section	.text.matmul_kernel,"ax",@progbits
	.align	128
        .global         matmul_kernel
        .type           matmul_kernel,@function
        .size           matmul_kernel,(.L_x_20 - matmul_kernel)
        .other          matmul_kernel,@"STO_CUDA_ENTRY STV_DEFAULT"
matmul_kernel:
.text.matmul_kernel:
[----:B------:R-:W0:Y:S01]  /*0000*/  LDC R1, c[0x0][0x37c] ;  /* 0x0000df00ff017b82 */ /* 0x000e220000000800 */
[----:B------:R-:W1:Y:S01]  /*0010*/  S2R R68, SR_TID.X ;  /* 0x0000000000447919 */ /* 0x000e620000002100 */
[----:B------:R-:W2:Y:S01]  /*0020*/  LDCU.64 UR26, c[0x0][0x358] ;  /* 0x00006b00ff1a77ac */ /* 0x000ea20008000a00 */
[----:B-1----:R-:W-:-:S13]  /*0030*/  ISETP.GE.U32.AND P1, PT, R68, 0x20, PT ;  /* 0x000000204400780c */ /* 0x002fda0003f26070 */
[----:B--2---:R-:W-:Y:S05]  /*0040*/  @P1 BRA `(.L_x_0) ;  /* 0x0000000000b81947 */ /* 0x004fea0003800000 */
[----:B------:R-:W1:Y:S01]  /*0050*/  S2UR UR6, SR_CgaCtaId ;  /* 0x00000000000679c3 */ /* 0x000e620000008800 */
[----:B------:R-:W-:Y:S01]  /*0060*/  NOP ;  /* 0x0000000000007918 */ /* 0x000fe20000000000 */
[----:B------:R-:W-:Y:S02]  /*0070*/  UMOV UR4, 0x40 ;  /* 0x0000004000047882 */ /* 0x000fe40000000000 */
[----:B-1----:R-:W-:-:S09]  /*0080*/  ULEA UR4, UR6, UR4, 0x18 ;  /* 0x0000000406047291 */ /* 0x002fd2000f8ec0ff */
[----:B------:R-:W1:Y:S01]  /*0090*/  LDS.U8 R0, [UR4] ;  /* 0x00000004ff007984 */ /* 0x000e620008000000 */
[----:B------:R-:W-:Y:S02]  /*00a0*/  UMOV UR4, 0x400 ;  /* 0x0000040000047882 */ /* 0x000fe40000000000 */
[----:B------:R-:W-:Y:S01]  /*00b0*/  ULEA UR4, UR6, UR4, 0x18 ;  /* 0x0000000406047291 */ /* 0x000fe2000f8ec0ff */
[----:B-1----:R-:W-:-:S13]  /*00c0*/  ISETP.NE.AND P0, PT, R0, RZ, PT ;  /* 0x000000ff0000720c */ /* 0x002fda0003f05270 */
[----:B------:R-:W-:Y:S05]  /*00d0*/  @P0 BRA `(.L_x_1) ;  /* 0x00000000007c0947 */ /* 0x000fea0003800000 */
[----:B------:R-:W-:-:S13]  /*00e0*/  ELECT P0, URZ, PT ;  /* 0x0000000000ff782f */ /* 0x000fda0003800000 */
[----:B------:R-:W-:Y:S05]  /*00f0*/  @!P0 BRA `(.L_x_2) ;  /* 0x0000000000848947 */ /* 0x000fea0003800000 */
[----:B------:R-:W-:Y:S01]  /*0100*/  UMOV UR5, 0x4 ;  /* 0x0000000400057882 */ /* 0x000fe20000000000 */
[----:B------:R-:W-:Y:S02]  /*0110*/  IMAD.MOV.U32 R4, RZ, RZ, 0x1 ;  /* 0x00000001ff047424 */ /* 0x000fe400078e00ff */
[----:B------:R-:W-:Y:S02]  /*0120*/  IMAD.MOV.U32 R5, RZ, RZ, 0xf ;  /* 0x0000000fff057424 */ /* 0x000fe400078e00ff */
[----:B------:R-:W-:Y:S04]  /*0130*/  DEPBAR.LE SB1, 0x36 ;  /* 0x00009d800000791a */ /* 0x000fe80000000000 */
[----:B------:R-:W1:Y:S02]  /*0140*/  UTCATOMSWS.FIND_AND_SET.ALIGN UP0, UR5, UR5 ;  /* 0x00000005000575e3 */ /* 0x000e640008000800 */
[----:B-1----:R-:W-:-:S04]  /*0150*/  PLOP3.LUT P0, PT, PT, PT, UP0, 0x80, 0x8 ;  /* 0x000000000008781c */ /* 0x002fc80003f0f008 */
[----:B------:R-:W-:-:S04]  /*0160*/  SEL R0, RZ, 0xffffffff, !P0 ;  /* 0xffffffffff007807 */ /* 0x000fc80004000000 */
[----:B------:R-:W-:Y:S01]  /*0170*/  ISETP.NE.AND P0, PT, R0, RZ, PT ;  /* 0x000000ff0000720c */ /* 0x000fe20003f05270 */
[----:B------:R-:W-:-:S12]  /*0180*/  IMAD.U32 R0, RZ, RZ, UR5 ;  /* 0x00000005ff007e24 */ /* 0x000fd8000f8e00ff */
[----:B------:R-:W-:Y:S05]  /*0190*/  @P0 BRA `(.L_x_3) ;  /* 0x0000000000240947 */ /* 0x000fea0003800000 */
.L_x_4:
[----:B------:R-:W-:Y:S05]  /*01a0*/  NANOSLEEP 0x64 ;  /* 0x000000640000795d */ /* 0x000fea0003800000 */
[----:B------:R-:W-:-:S05]  /*01b0*/  UMOV UR5, 0x4 ;  /* 0x0000000400057882 */ /* 0x000fca0000000000 */
[----:B------:R-:W-:Y:S04]  /*01c0*/  DEPBAR.LE SB1, 0x36 ;  /* 0x00009d800000791a */ /* 0x000fe80000000000 */
[----:B------:R-:W1:Y:S02]  /*01d0*/  UTCATOMSWS.FIND_AND_SET.ALIGN UP0, UR5, UR5 ;  /* 0x00000005000575e3 */ /* 0x000e640008000800 */
[----:B-1----:R-:W-:-:S04]  /*01e0*/  PLOP3.LUT P0, PT, PT, PT, UP0, 0x80, 0x8 ;  /* 0x000000000008781c */ /* 0x002fc80003f0f008 */
[----:B------:R-:W-:-:S04]  /*01f0*/  SEL R0, RZ, 0xffffffff, !P0 ;  /* 0xffffffffff007807 */ /* 0x000fc80004000000 */
[----:B------:R-:W-:Y:S01]  /*0200*/  ISETP.NE.AND P0, PT, R0, RZ, PT ;  /* 0x000000ff0000720c */ /* 0x000fe20003f05270 */
[----:B------:R-:W-:-:S12]  /*0210*/  IMAD.U32 R0, RZ, RZ, UR5 ;  /* 0x00000005ff007e24 */ /* 0x000fd8000f8e00ff */
[----:B------:R-:W-:Y:S05]  /*0220*/  @!P0 BRA `(.L_x_4) ;  /* 0xfffffffc00dc8947 */ /* 0x000fea000383ffff */
.L_x_3:
[C---:B------:R-:W-:Y:S01]  /*0230*/  VIADD R3, R0.reuse, 0x10 ;  /* 0x0000001000037836 */ /* 0x040fe20000000000 */
[----:B------:R-:W-:Y:S01]  /*0240*/  UMOV UR5, 0x50 ;  /* 0x0000005000057882 */ /* 0x000fe20000000000 */
[----:B------:R-:W-:Y:S01]  /*0250*/  SHF.L.U32 R2, R5, R0, RZ ;  /* 0x0000000005027219 */ /* 0x000fe200000006ff */
[----:B------:R-:W-:Y:S01]  /*0260*/  ULEA UR5, UR6, UR5, 0x18 ;  /* 0x0000000506057291 */ /* 0x000fe2000f8ec0ff */
[----:B------:R-:W-:Y:S01]  /*0270*/  IMAD.SHL.U32 R0, R0, 0x20, RZ ;  /* 0x0000002000007824 */ /* 0x000fe200078e00ff */
[----:B------:R-:W-:-:S04]  /*0280*/  SHF.L.U32 R3, R4, R3, RZ ;  /* 0x0000000304037219 */ /* 0x000fc800000006ff */
[----:B------:R-:W-:-:S05]  /*0290*/  LOP3.LUT R2, R3, R2, RZ, 0xfc, !PT ;  /* 0x0000000203027212 */ /* 0x000fca00078efcff */
[----:B------:R1:W-:Y:S04]  /*02a0*/  ATOMS.OR RZ, [UR5], R2 ;  /* 0x00000002ffff798c */ /* 0x0003e8000b000005 */
[----:B------:R1:W-:Y:S01]  /*02b0*/  STS [UR4], R0 ;  /* 0x00000000ff007988 */ /* 0x0003e20008000804 */
[----:B------:R-:W-:Y:S05]  /*02c0*/  BRA `(.L_x_2) ;  /* 0x0000000000107947 */ /* 0x000fea0003800000 */
.L_x_1:
[----:B------:R-:W-:Y:S01]  /*02d0*/  IMAD.MOV.U32 R0, RZ, RZ, -0x1 ;  /* 0xffffffffff007424 */ /* 0x000fe200078e00ff */
[----:B------:R-:W-:-:S04]  /*02e0*/  MOV R2, 0x310 ;  /* 0x0000031000027802 */ /* 0x000fc80000000f00 */
[----:B------:R1:W-:Y:S03]  /*02f0*/  STS [UR4], R0 ;  /* 0x00000000ff007988 */ /* 0x0003e60008000804 */
[----:B01----:R-:W-:Y:S05]  /*0300*/  CALL.REL.NOINC `($__internal_1_$__cuda_sm10x_tcgen05_guardrail_trap_phase_invalid_during_alloc) ;  /* 0x0000007000287944 */ /* 0x003fea0003c00000 */
.L_x_2:
[----:B------:R-:W-:Y:S05]  /*0310*/  WARPSYNC.ALL ;  /* 0x0000000000007948 */ /* 0x000fea0003800000 */
[----:B------:R-:W-:Y:S01]  /*0320*/  NOP ;  /* 0x0000000000007918 */ /* 0x000fe20000000000 */
.L_x_0:
[----:B------:R-:W2:Y:S08]  /*0330*/  LDC.64 R20, c[0x0][0x398] ;  /* 0x0000e600ff147b82 */ /* 0x000eb00000000a00 */
[----:B------:R-:W3:Y:S02]  /*0340*/  S2UR UR5, SR_CgaSize ;  /* 0x00000000000579c3 */ /* 0x000ee40000008a00 */
[----:B---3--:R-:W-:-:S12]  /*0350*/  UIMAD UR5, UR5, -0xa0, URZ ;  /* 0xffffff60050578a4 */ /* 0x008fd8000f8e02ff */
[----:B------:R-:W3:Y:S01]  /*0360*/  LDCU UR5, c[0x0][UR5+0x2b0] ;  /* 0x00005600050577ac */ /* 0x000ee20008000800 */
[----:B------:R-:W4:Y:S08]  /*0370*/  S2UR UR4, SR_CTAID.X ;  /* 0x00000000000479c3 */ /* 0x000f300000002500 */
[----:B------:R-:W1:Y:S02]  /*0380*/  LDC.64 R104, c[0x0][0x3a8] ;  /* 0x0000ea00ff687b82 */ /* 0x000e640000000a00 */
[----:B-12---:R-:W-:Y:S01]  /*0390*/  VIADD R0, R21, 0xff ;  /* 0x000000ff15007836 */ /* 0x006fe20000000000 */
[----:B------:R-:W-:-:S04]  /*03a0*/  IABS R13, R20 ;  /* 0x00000014000d7213 */ /* 0x000fc80000000000 */
[----:B------:R-:W-:Y:S02]  /*03b0*/  SHF.R.S32.HI R3, RZ, 0x1f, R0 ;  /* 0x0000001fff037819 */ /* 0x000fe40000011400 */
[----:B----4-:R-:W-:Y:S01]  /*03c0*/  I2FP.F32.U32 R5, UR4 ;  /* 0x0000000400057c45 */ /* 0x010fe20008201000 */
[----:B------:R-:W1:Y:S01]  /*03d0*/  S2UR UR4, SR_CgaCtaId ;  /* 0x00000000000479c3 */ /* 0x000e620000008800 */
[----:B------:R-:W-:-:S03]  /*03e0*/  LEA.HI R3, R3, R0, RZ, 0x8 ;  /* 0x0000000003037211 */ /* 0x000fc600078f40ff */
[----:B---3--:R-:W-:Y:S01]  /*03f0*/  FMUL R5, R5, UR5 ;  /* 0x0000000505057c20 */ /* 0x008fe20008400000 */
[----:B------:R-:W-:-:S05]  /*0400*/  SHF.R.S32.HI R3, RZ, 0x8, R3 ;  /* 0x00000008ff037819 */ /* 0x000fca0000011403 */
[----:B------:R-:W-:Y:S01]  /*0410*/  IMAD.SHL.U32 R4, R3, 0x8, RZ ;  /* 0x0000000803047824 */ /* 0x000fe200078e00ff */
[----:B------:R-:W-:Y:S04]  /*0420*/  F2I.U32.TRUNC.NTZ R5, R5 ;  /* 0x0000000500057305 */ /* 0x000fe8000020f000 */
[----:B------:R-:W-:-:S04]  /*0430*/  IABS R7, R4 ;  /* 0x0000000400077213 */ /* 0x000fc80000000000 */
[----:B------:R-:W2:Y:S08]  /*0440*/  I2F.RP R0, R7 ;  /* 0x0000000700007306 */ /* 0x000eb00000209400 */
[----:B--2---:R-:W2:Y:S02]  /*0450*/  MUFU.RCP R0, R0 ;  /* 0x0000000000007308 */ /* 0x004ea40000001000 */
[----:B--2---:R-:W-:Y:S01]  /*0460*/  VIADD R2, R0, 0xffffffe ;  /* 0x0ffffffe00027836 */ /* 0x004fe20000000000 */
[----:B------:R-:W-:-:S05]  /*0470*/  IABS R0, R5 ;  /* 0x0000000500007213 */ /* 0x000fca0000000000 */
[----:B------:R2:W3:Y:S02]  /*0480*/  F2I.FTZ.U32.TRUNC.NTZ R3, R2 ;  /* 0x0000000200037305 */ /* 0x0004e4000021f000 */
[----:B--2---:R-:W-:Y:S02]  /*0490*/  IMAD.MOV.U32 R2, RZ, RZ, RZ ;  /* 0x000000ffff027224 */ /* 0x004fe400078e00ff */
[----:B---3--:R-:W-:-:S04]  /*04a0*/  IMAD.MOV R6, RZ, RZ, -R3 ;  /* 0x000000ffff067224 */ /* 0x008fc800078e0a03 */
[----:B------:R-:W-:Y:S01]  /*04b0*/  IMAD R9, R6, R7, RZ ;  /* 0x0000000706097224 */ /* 0x000fe200078e02ff */
[----:B------:R-:W-:-:S03]  /*04c0*/  IABS R6, R4 ;  /* 0x0000000400067213 */ /* 0x000fc60000000000 */
[----:B------:R-:W-:-:S04]  /*04d0*/  IMAD.HI.U32 R3, R3, R9, R2 ;  /* 0x0000000903037227 */ /* 0x000fc800078e0002 */
[----:B------:R-:W-:Y:S02]  /*04e0*/  IMAD.MOV R2, RZ, RZ, -R6 ;  /* 0x000000ffff027224 */ /* 0x000fe400078e0a06 */
[----:B------:R-:W-:-:S04]  /*04f0*/  IMAD.HI.U32 R3, R3, R0, RZ ;  /* 0x0000000003037227 */ /* 0x000fc800078e00ff */
[----:B------:R-:W-:Y:S01]  /*0500*/  IMAD R0, R3, R2, R0 ;  /* 0x0000000203007224 */ /* 0x000fe200078e0200 */
[----:B------:R-:W-:Y:S04]  /*0510*/  BAR.SYNC.DEFER_BLOCKING 0x0 ;  /* 0x0000000000007b1d */ /* 0x000fe80000010000 */
[----:B------:R-:W-:-:S13]  /*0520*/  ISETP.GT.U32.AND P2, PT, R7, R0, PT ;  /* 0x000000000700720c */ /* 0x000fda0003f44070 */
[----:B------:R-:W-:Y:S02]  /*0530*/  @!P2 IMAD.IADD R0, R0, 0x1, -R7 ;  /* 0x000000010000a824 */ /* 0x000fe400078e0a07 */
[----:B------:R-:W-:Y:S01]  /*0540*/  @!P2 VIADD R3, R3, 0x1 ;  /* 0x000000010303a836 */ /* 0x000fe20000000000 */
[----:B------:R-:W-:Y:S02]  /*0550*/  ISETP.NE.AND P2, PT, R4, RZ, PT ;  /* 0x000000ff0400720c */ /* 0x000fe40003f45270 */
[----:B------:R-:W-:Y:S02]  /*0560*/  ISETP.GE.U32.AND P0, PT, R0, R7, PT ;  /* 0x000000070000720c */ /* 0x000fe40003f06070 */
[----:B------:R-:W-:-:S04]  /*0570*/  LOP3.LUT R0, R5, R4, RZ, 0x3c, !PT ;  /* 0x0000000405007212 */ /* 0x000fc800078e3cff */
[----:B------:R-:W-:Y:S01]  /*0580*/  ISETP.GE.AND P3, PT, R0, RZ, PT ;  /* 0x000000ff0000720c */ /* 0x000fe20003f66270 */
[----:B------:R-:W-:-:S06]  /*0590*/  VIADD R0, R20, 0x3f ;  /* 0x0000003f14007836 */ /* 0x000fcc0000000000 */
[----:B------:R-:W-:-:S04]  /*05a0*/  @P0 VIADD R3, R3, 0x1 ;  /* 0x0000000103030836 */ /* 0x000fc80000000000 */
[----:B------:R-:W-:Y:S01]  /*05b0*/  IMAD.MOV.U32 R2, RZ, RZ, R3 ;  /* 0x000000ffff027224 */ /* 0x000fe200078e0003 */
[----:B------:R-:W-:-:S03]  /*05c0*/  SHF.R.S32.HI R3, RZ, 0x1f, R0 ;  /* 0x0000001fff037819 */ /* 0x000fc60000011400 */
[----:B------:R-:W-:Y:S01]  /*05d0*/  @!P3 IMAD.MOV R2, RZ, RZ, -R2 ;  /* 0x000000ffff02b224 */ /* 0x000fe200078e0a02 */
[----:B------:R-:W-:Y:S02]  /*05e0*/  @!P2 LOP3.LUT R2, RZ, R4, RZ, 0x33, !PT ;  /* 0x00000004ff02a212 */ /* 0x000fe400078e33ff */
[----:B------:R-:W-:-:S03]  /*05f0*/  LEA.HI R3, R3, R0, RZ, 0x6 ;  /* 0x0000000003037211 */ /* 0x000fc600078f30ff */
[----:B------:R-:W-:Y:S02]  /*0600*/  IMAD.SHL.U32 R8, R2, 0x8, RZ ;  /* 0x0000000802087824 */ /* 0x000fe400078e00ff */
[----:B------:R-:W-:-:S03]  /*0610*/  IMAD.MOV R2, RZ, RZ, -R2 ;  /* 0x000000ffff027224 */ /* 0x000fc600078e0a02 */
[----:B------:R-:W-:Y:S01]  /*0620*/  LEA.HI.SX32 R3, R3, -R8, 0x1a ;  /* 0x8000000803037211 */ /* 0x000fe200078fd2ff */
[----:B------:R-:W-:-:S03]  /*0630*/  IMAD R10, R4, R2, R5 ;  /* 0x00000002040a7224 */ /* 0x000fc600078e0205 */
[----:B------:R-:W-:Y:S02]  /*0640*/  VIMNMX R11, PT, PT, R3, 0x8, PT ;  /* 0x00000008030b7848 */ /* 0x000fe40003fe0100 */
[----:B------:R-:W-:Y:S02]  /*0650*/  IABS R9, R10 ;  /* 0x0000000a00097213 */ /* 0x000fe40000000000 */
[-C--:B------:R-:W-:Y:S02]  /*0660*/  IABS R7, R11.reuse ;  /* 0x0000000b00077213 */ /* 0x080fe40000000000 */
[----:B------:R-:W-:Y:S02]  /*0670*/  IABS R4, R11 ;  /* 0x0000000b00047213 */ /* 0x000fe40000000000 */
[----:B------:R-:W2:Y:S08]  /*0680*/  I2F.RP R0, R7 ;  /* 0x0000000700007306 */ /* 0x000eb00000209400 */
[----:B--2---:R-:W2:Y:S02]  /*0690*/  MUFU.RCP R0, R0 ;  /* 0x0000000000007308 */ /* 0x004ea40000001000 */
[----:B--2---:R-:W-:-:S02]  /*06a0*/  VIADD R3, R0, 0xffffffe ;  /* 0x0ffffffe00037836 */ /* 0x004fc40000000000 */
[----:B------:R-:W-:Y:S01]  /*06b0*/  IMAD.MOV R0, RZ, RZ, -R4 ;  /* 0x000000ffff007224 */ /* 0x000fe200078e0a04 */
[----:B------:R-:W-:-:S03]  /*06c0*/  IABS R4, R21 ;  /* 0x0000001500047213 */ /* 0x000fc60000000000 */
[----:B------:R-:W2:Y:S02]  /*06d0*/  F2I.FTZ.U32.TRUNC.NTZ R3, R3 ;  /* 0x0000000300037305 */ /* 0x000ea4000021f000 */
[----:B--2---:R-:W-:-:S04]  /*06e0*/  IMAD.MOV R6, RZ, RZ, -R3 ;  /* 0x000000ffff067224 */ /* 0x004fc800078e0a03 */
[----:B------:R-:W-:-:S04]  /*06f0*/  IMAD.MOV.U32 R2, RZ, RZ, R6 ;  /* 0x000000ffff027224 */ /* 0x000fc800078e0006 */
[----:B------:R-:W-:Y:S02]  /*0700*/  IMAD R5, R2, R7, RZ ;  /* 0x0000000702057224 */ /* 0x000fe400078e02ff */
[----:B------:R-:W-:-:S04]  /*0710*/  IMAD.MOV.U32 R2, RZ, RZ, RZ ;  /* 0x000000ffff027224 */ /* 0x000fc800078e00ff */
[----:B------:R-:W-:Y:S02]  /*0720*/  IMAD.HI.U32 R2, R3, R5, R2 ;  /* 0x0000000503027227 */ /* 0x000fe400078e0002 */
[----:B------:R-:W2:Y:S04]  /*0730*/  I2F.RP R3, R13 ;  /* 0x0000000d00037306 */ /* 0x000ea80000209400 */
[----:B------:R-:W-:-:S04]  /*0740*/  IMAD.HI.U32 R2, R2, R9, RZ ;  /* 0x0000000902027227 */ /* 0x000fc800078e00ff */
[----:B------:R-:W-:Y:S01]  /*0750*/  IMAD R0, R2, R0, R9 ;  /* 0x0000000002007224 */ /* 0x000fe200078e0209 */
[----:B------:R-:W3:Y:S04]  /*0760*/  I2F.RP R5, R4 ;  /* 0x0000000400057306 */ /* 0x000ee80000209400 */
[----:B------:R-:W-:-:S04]  /*0770*/  ISETP.GT.U32.AND P2, PT, R7, R0, PT ;  /* 0x000000000700720c */ /* 0x000fc80003f44070 */
[----:B--2---:R-:W2:Y:S08]  /*0780*/  MUFU.RCP R3, R3 ;  /* 0x0000000300037308 */ /* 0x004eb00000001000 */
[----:B---3--:R-:W-:Y:S01]  /*0790*/  MUFU.RCP R5, R5 ;  /* 0x0000000500057308 */ /* 0x008fe20000001000 */
[----:B------:R-:W-:Y:S02]  /*07a0*/  @!P2 IMAD.IADD R0, R0, 0x1, -R7 ;  /* 0x000000010000a824 */ /* 0x000fe400078e0a07 */
[----:B------:R-:W-:Y:S01]  /*07b0*/  @!P2 VIADD R2, R2, 0x1 ;  /* 0x000000010202a836 */ /* 0x000fe20000000000 */
[----:B------:R-:W-:-:S02]  /*07c0*/  ISETP.NE.AND P2, PT, R11, RZ, PT ;  /* 0x000000ff0b00720c */ /* 0x000fc40003f45270 */
[----:B------:R-:W-:Y:S02]  /*07d0*/  ISETP.GE.U32.AND P0, PT, R0, R7, PT ;  /* 0x000000070000720c */ /* 0x000fe40003f06070 */
[----:B------:R-:W-:Y:S01]  /*07e0*/  LOP3.LUT R0, R10, R11, RZ, 0x3c, !PT ;  /* 0x0000000b0a007212 */ /* 0x000fe200078e3cff */
[----:B--2---:R-:W-:Y:S02]  /*07f0*/  VIADD R6, R3, 0xffffffe ;  /* 0x0ffffffe03067836 */ /* 0x004fe40000000000 */
[----:B------:R-:W2:Y:S01]  /*0800*/  S2R R3, SR_CgaCtaId ;  /* 0x0000000000037919 */ /* 0x000ea20000008800 */
[----:B------:R-:W-:Y:S01]  /*0810*/  ISETP.GE.AND P3, PT, R0, RZ, PT ;  /* 0x000000ff0000720c */ /* 0x000fe20003f66270 */
[----:B------:R-:W3:Y:S01]  /*0820*/  F2I.FTZ.U32.TRUNC.NTZ R7, R6 ;  /* 0x0000000600077305 */ /* 0x000ee2000021f000 */
[----:B------:R-:W-:-:S04]  /*0830*/  MOV R0, 0x400 ;  /* 0x0000040000007802 */ /* 0x000fc80000000f00 */
[----:B------:R-:W-:Y:S01]  /*0840*/  R2UR UR13, R0 ;  /* 0x00000000000d72ca */ /* 0x000fe200000e0000 */
[----:B------:R-:W-:-:S04]  /*0850*/  @P0 VIADD R2, R2, 0x1 ;  /* 0x0000000102020836 */ /* 0x000fc80000000000 */
[----:B------:R-:W-:-:S04]  /*0860*/  IMAD.MOV.U32 R12, RZ, RZ, R2 ;  /* 0x000000ffff0c7224 */ /* 0x000fc800078e0002 */
[----:B------:R-:W-:Y:S01]  /*0870*/  @!P3 IMAD.MOV R12, RZ, RZ, -R12 ;  /* 0x000000ffff0cb224 */ /* 0x000fe200078e0a0c */
[----:B------:R-:W-:Y:S01]  /*0880*/  @!P2 LOP3.LUT R12, RZ, R11, RZ, 0x33, !PT ;  /* 0x0000000bff0ca212 */ /* 0x000fe200078e33ff */
[----:B---3--:R-:W-:Y:S01]  /*0890*/  IMAD.MOV R6, RZ, RZ, -R7 ;  /* 0x000000ffff067224 */ /* 0x008fe200078e0a07 */
[----:B------:R-:W-:Y:S01]  /*08a0*/  ISETP.NE.AND P2, PT, R20, RZ, PT ;  /* 0x000000ff1400720c */ /* 0x000fe20003f45270 */
[----:B-1----:R-:W-:Y:S02]  /*08b0*/  ULEA UR13, UR4, UR13, 0x18 ;  /* 0x0000000d040d7291 */ /* 0x002fe4000f8ec0ff */
[----:B------:R-:W-:-:S04]  /*08c0*/  IMAD.MOV R0, RZ, RZ, -R12 ;  /* 0x000000ffff007224 */ /* 0x000fc800078e0a0c */
[----:B------:R-:W-:Y:S02]  /*08d0*/  IMAD R0, R11, R0, R10 ;  /* 0x000000000b007224 */ /* 0x000fe400078e020a */
[----:B------:R-:W-:Y:S01]  /*08e0*/  VIADD R10, R5, 0xffffffe ;  /* 0x0ffffffe050a7836 */ /* 0x000fe20000000000 */
[----:B------:R-:W-:Y:S01]  /*08f0*/  LOP3.LUT R5, R68, 0x3f, RZ, 0xc0, !PT ;  /* 0x0000003f44057812 */ /* 0x000fe200078ec0ff */
[----:B------:R-:W-:Y:S01]  /*0900*/  IMAD.IADD R0, R8, 0x1, R0 ;  /* 0x0000000108007824 */ /* 0x000fe200078e0200 */
[----:B------:R-:W1:Y:S01]  /*0910*/  LDS R14, [UR13] ;  /* 0x0000000dff0e7984 */ /* 0x000e620008000800 */
[----:B------:R3:W4:Y:S02]  /*0920*/  F2I.FTZ.U32.TRUNC.NTZ R11, R10 ;  /* 0x0000000a000b7305 */ /* 0x000724000021f000 */
[----:B------:R-:W-:Y:S02]  /*0930*/  IMAD R2, R0, 0x40, R5 ;  /* 0x0000004000027824 */ /* 0x000fe400078e0205 */
[----:B------:R-:W-:-:S02]  /*0940*/  IMAD R5, R6, R13, RZ ;  /* 0x0000000d06057224 */ /* 0x000fc400078e02ff */
[----:B------:R-:W-:Y:S01]  /*0950*/  IMAD.MOV.U32 R6, RZ, RZ, RZ ;  /* 0x000000ffff067224 */ /* 0x000fe200078e00ff */
[----:B------:R-:W-:Y:S01]  /*0960*/  IABS R8, R2 ;  /* 0x0000000200087213 */ /* 0x000fe20000000000 */
[----:B------:R-:W-:Y:S01]  /*0970*/  IMAD.SHL.U32 R0, R12, 0x100, RZ ;  /* 0x000001000c007824 */ /* 0x000fe200078e00ff */
[----:B------:R-:W-:Y:S01]  /*0980*/  BAR.SYNC.DEFER_BLOCKING 0x0 ;  /* 0x0000000000007b1d */ /* 0x000fe20000010000 */
[----:B------:R-:W-:Y:S01]  /*0990*/  IMAD.HI.U32 R7, R7, R5, R6 ;  /* 0x0000000507077227 */ /* 0x000fe200078e0006 */
[----:B------:R-:W-:Y:S02]  /*09a0*/  SHF.R.U32.HI R6, RZ, 0x5, R68 ;  /* 0x00000005ff067819 */ /* 0x000fe40000011644 */
[----:B------:R-:W-:Y:S01]  /*09b0*/  ISETP.GE.AND P4, PT, R2, RZ, PT ;  /* 0x000000ff0200720c */ /* 0x000fe20003f86270 */
[----:B---3--:R-:W-:Y:S02]  /*09c0*/  IMAD.MOV.U32 R10, RZ, RZ, RZ ;  /* 0x000000ffff0a7224 */ /* 0x008fe400078e00ff */
[----:B------:R-:W-:-:S04]  /*09d0*/  IMAD.HI.U32 R7, R7, R8, RZ ;  /* 0x0000000807077227 */ /* 0x000fc800078e00ff */
[----:B------:R-:W-:Y:S02]  /*09e0*/  IMAD.MOV R7, RZ, RZ, -R7 ;  /* 0x000000ffff077224 */ /* 0x000fe400078e0a07 */
[----:B--2---:R-:W-:Y:S02]  /*09f0*/  IMAD R9, R3, 0x80, R6 ;  /* 0x0000008003097824 */ /* 0x004fe400078e0206 */
[C---:B------:R-:W-:Y:S02]  /*0a00*/  IMAD R8, R13.reuse, R7, R8 ;  /* 0x000000070d087224 */ /* 0x040fe400078e0208 */
[----:B----4-:R-:W-:Y:S01]  /*0a10*/  IMAD.MOV R5, RZ, RZ, -R11 ;  /* 0x000000ffff057224 */ /* 0x010fe200078e0a0b */
[----:B------:R-:W-:Y:S01]  /*0a20*/  LOP3.LUT R9, R0, 0x83, R9, 0xf8, !PT ;  /* 0x0000008300097812 */ /* 0x000fe200078ef809 */
[----:B------:R-:W-:Y:S01]  /*0a30*/  IMAD.SHL.U32 R7, R6, 0x200000, RZ ;  /* 0x0020000006077824 */ /* 0x000fe200078e00ff */
[----:B------:R-:W-:Y:S01]  /*0a40*/  ISETP.GT.U32.AND P0, PT, R13, R8, PT ;  /* 0x000000080d00720c */ /* 0x000fe20003f04070 */
[----:B------:R-:W-:Y:S01]  /*0a50*/  IMAD R5, R5, R4, RZ ;  /* 0x0000000405057224 */ /* 0x000fe200078e02ff */
[----:B------:R-:W-:-:S02]  /*0a60*/  LOP3.LUT R18, R9, 0x7c, RZ, 0xfc, !PT ;  /* 0x0000007c09127812 */ /* 0x000fc400078efcff */
[----:B------:R-:W-:Y:S01]  /*0a70*/  LOP3.LUT R16, R9, 0x4, RZ, 0xfc, !PT ;  /* 0x0000000409107812 */ /* 0x000fe200078efcff */
[----:B------:R-:W-:Y:S01]  /*0a80*/  IMAD.HI.U32 R5, R11, R5, R10 ;  /* 0x000000050b057227 */ /* 0x000fe200078e000a */
[----:B------:R-:W-:Y:S02]  /*0a90*/  IABS R19, R18 ;  /* 0x0000001200137213 */ /* 0x000fe40000000000 */
[----:B------:R-:W-:Y:S02]  /*0aa0*/  IABS R15, R16 ;  /* 0x00000010000f7213 */ /* 0x000fe40000000000 */
[----:B------:R-:W-:Y:S01]  /*0ab0*/  IABS R12, R9 ;  /* 0x00000009000c7213 */ /* 0x000fe20000000000 */
[----:B------:R-:W-:Y:S01]  /*0ac0*/  IMAD.HI.U32 R10, R5, R19, RZ ;  /* 0x00000013050a7227 */ /* 0x000fe200078e00ff */
[----:B-1----:R-:W-:Y:S02]  /*0ad0*/  R2UR UR12, R14 ;  /* 0x000000000e0c72ca */ /* 0x002fe400000e0000 */
[----:B------:R-:W-:Y:S01]  /*0ae0*/  LOP3.LUT R11, R7, 0x600000, RZ, 0xc0, !PT ;  /* 0x00600000070b7812 */ /* 0x000fe200078ec0ff */
[----:B------:R-:W-:Y:S01]  /*0af0*/  IMAD.MOV.U32 R14, RZ, RZ, R15 ;  /* 0x000000ffff0e7224 */ /* 0x000fe200078e000f */
[----:B------:R-:W-:Y:S01]  /*0b00*/  LOP3.LUT R17, R9, 0x8, RZ, 0xfc, !PT ;  /* 0x0000000809117812 */ /* 0x000fe200078efcff */
[----:B------:R-:W-:Y:S01]  /*0b10*/  @!P0 IMAD.IADD R8, R8, 0x1, -R13 ;  /* 0x0000000108088824 */ /* 0x000fe200078e0a0d */
[----:B------:R-:W-:Y:S01]  /*0b20*/  R2UR UR14, R11 ;  /* 0x000000000b0e72ca */ /* 0x000fe200000e0000 */
[----:B------:R-:W-:Y:S01]  /*0b30*/  IMAD.HI.U32 R7, R5, R12, RZ ;  /* 0x0000000c05077227 */ /* 0x000fe200078e00ff */
[----:B------:R-:W-:-:S02]  /*0b40*/  LOP3.LUT R22, R9, 0xc, RZ, 0xfc, !PT ;  /* 0x0000000c09167812 */ /* 0x000fc400078efcff */
[----:B------:R-:W-:Y:S01]  /*0b50*/  ISETP.GT.U32.AND P0, PT, R13, R8, PT ;  /* 0x000000080d00720c */ /* 0x000fe20003f04070 */
[----:B------:R-:W-:Y:S01]  /*0b60*/  IMAD.MOV R15, RZ, RZ, -R10 ;  /* 0x000000ffff0f7224 */ /* 0x000fe200078e0a0a */
[C---:B------:R-:W-:Y:S01]  /*0b70*/  LOP3.LUT R24, R9.reuse, 0x10, RZ, 0xfc, !PT ;  /* 0x0000001009187812 */ /* 0x040fe200078efcff */
[----:B------:R-:W-:Y:S01]  /*0b80*/  IMAD.MOV R11, RZ, RZ, -R7 ;  /* 0x000000ffff0b7224 */ /* 0x000fe200078e0a07 */
[----:B------:R-:W-:Y:S01]  /*0b90*/  LOP3.LUT R26, R9, 0x14, RZ, 0xfc, !PT ;  /* 0x00000014091a7812 */ /* 0x000fe200078efcff */
[C---:B------:R-:W-:Y:S01]  /*0ba0*/  IMAD R19, R4.reuse, R15, R19 ;  /* 0x0000000f04137224 */ /* 0x040fe200078e0213 */
[----:B------:R-:W-:Y:S01]  /*0bb0*/  IABS R15, R24 ;  /* 0x00000018000f7213 */ /* 0x000fe20000000000 */
[----:B------:R-:W-:Y:S01]  /*0bc0*/  IMAD.HI.U32 R7, R5, R14, RZ ;  /* 0x0000000e05077227 */ /* 0x000fe200078e00ff */
[C---:B------:R-:W-:Y:S02]  /*0bd0*/  LOP3.LUT R27, R9.reuse, 0x18, RZ, 0xfc, !PT ;  /* 0x00000018091b7812 */ /* 0x040fe400078efcff */
[C---:B------:R-:W-:Y:S01]  /*0be0*/  ISETP.GT.U32.AND P3, PT, R4.reuse, R19, PT ;  /* 0x000000130400720c */ /* 0x040fe20003f64070 */
[----:B------:R-:W-:Y:S01]  /*0bf0*/  IMAD R10, R4, R11, R12 ;  /* 0x0000000b040a7224 */ /* 0x000fe200078e020c */
[----:B------:R-:W-:Y:S01]  /*0c00*/  IABS R12, R17 ;  /* 0x00000011000c7213 */ /* 0x000fe20000000000 */
[----:B------:R-:W-:Y:S01]  /*0c10*/  IMAD.MOV R7, RZ, RZ, -R7 ;  /* 0x000000ffff077224 */ /* 0x000fe200078e0a07 */
[----:B------:R-:W-:Y:S01]  /*0c20*/  LOP3.LUT R28, R9, 0x1c, RZ, 0xfc, !PT ;  /* 0x0000001c091c7812 */ /* 0x000fe200078efcff */
[----:B------:R-:W-:Y:S01]  /*0c30*/  @!P0 IMAD.IADD R8, R8, 0x1, -R13 ;  /* 0x0000000108088824 */ /* 0x000fe200078e0a0d */
[C---:B------:R-:W-:Y:S01]  /*0c40*/  ISETP.GT.U32.AND P0, PT, R4.reuse, R10, PT ;  /* 0x0000000a0400720c */ /* 0x040fe20003f04070 */
[----:B------:R-:W-:Y:S01]  /*0c50*/  IMAD R11, R4, R7, R14 ;  /* 0x00000007040b7224 */ /* 0x000fe200078e020e */
[----:B------:R-:W-:Y:S01]  /*0c60*/  IABS R14, R22 ;  /* 0x00000016000e7213 */ /* 0x000fe20000000000 */
[----:B------:R-:W-:Y:S01]  /*0c70*/  IMAD.HI.U32 R7, R5, R12, RZ ;  /* 0x0000000c05077227 */ /* 0x000fe200078e00ff */
[----:B------:R-:W-:-:S02]  /*0c80*/  LOP3.LUT R29, R9, 0x20, RZ, 0xfc, !PT ;  /* 0x00000020091d7812 */ /* 0x000fc400078efcff */
[C---:B------:R-:W-:Y:S01]  /*0c90*/  LOP3.LUT R30, R9.reuse, 0x24, RZ, 0xfc, !PT ;  /* 0x00000024091e7812 */ /* 0x040fe200078efcff */
[----:B------:R-:W-:Y:S01]  /*0ca0*/  IMAD.MOV R13, RZ, RZ, -R7 ;  /* 0x000000ffff0d7224 */ /* 0x000fe200078e0a07 */
[----:B------:R-:W-:Y:S01]  /*0cb0*/  LOP3.LUT R32, R9, 0x4c, RZ, 0xfc, !PT ;  /* 0x0000004c09207812 */ /* 0x000fe200078efcff */
[----:B------:R-:W-:Y:S01]  /*0cc0*/  @!P3 IMAD.IADD R19, R19, 0x1, -R4 ;  /* 0x000000011313b824 */ /* 0x000fe200078e0a04 */
[C---:B------:R-:W-:Y:S01]  /*0cd0*/  ISETP.GT.U32.AND P3, PT, R4.reuse, R11, PT ;  /* 0x0000000b0400720c */ /* 0x040fe20003f64070 */
[----:B------:R-:W-:Y:S01]  /*0ce0*/  IMAD R12, R4, R13, R12 ;  /* 0x0000000d040c7224 */ /* 0x000fe200078e020c */
[----:B------:R-:W-:Y:S01]  /*0cf0*/  LOP3.LUT R34, R9, 0x50, RZ, 0xfc, !PT ;  /* 0x0000005009227812 */ /* 0x000fe200078efcff */
[----:B------:R-:W-:Y:S01]  /*0d00*/  @!P0 IMAD.IADD R10, R10, 0x1, -R4 ;  /* 0x000000010a0a8824 */ /* 0x000fe200078e0a04 */
[C---:B------:R-:W-:Y:S01]  /*0d10*/  ISETP.GT.U32.AND P5, PT, R4.reuse, R19, PT ;  /* 0x000000130400720c */ /* 0x040fe20003fa4070 */
[----:B------:R-:W-:Y:S01]  /*0d20*/  IMAD.HI.U32 R7, R5, R14, RZ ;  /* 0x0000000e05077227 */ /* 0x000fe200078e00ff */
[----:B------:R-:W-:-:S02]  /*0d30*/  ISETP.GT.U32.AND P6, PT, R4, R12, PT ;  /* 0x0000000c0400720c */ /* 0x000fc40003fc4070 */
[----:B------:R-:W-:Y:S01]  /*0d40*/  ISETP.GE.AND P0, PT, R18, RZ, PT ;  /* 0x000000ff1200720c */ /* 0x000fe20003f06270 */
[----:B------:R-:W-:Y:S01]  /*0d50*/  IMAD.HI.U32 R13, R5, R15, RZ ;  /* 0x0000000f050d7227 */ /* 0x000fe200078e00ff */
[----:B------:R-:W-:Y:S02]  /*0d60*/  IABS R18, R27 ;  /* 0x0000001b00127213 */ /* 0x000fe40000000000 */
[----:B------:R-:W-:Y:S01]  /*0d70*/  LOP3.LUT R36, R9, 0x58, RZ, 0xfc, !PT ;  /* 0x0000005809247812 */ /* 0x000fe200078efcff */
[--C-:B------:R-:W-:Y:S01]  /*0d80*/  @!P3 IMAD.IADD R11, R11, 0x1, -R4.reuse ;  /* 0x000000010b0bb824 */ /* 0x100fe200078e0a04 */
[C---:B------:R-:W-:Y:S01]  /*0d90*/  ISETP.GT.U32.AND P3, PT, R4.reuse, R10, PT ;  /* 0x0000000a0400720c */ /* 0x040fe20003f64070 */
[----:B------:R-:W-:Y:S01]  /*0da0*/  IMAD.MOV R7, RZ, RZ, -R7 ;  /* 0x000000ffff077224 */ /* 0x000fe200078e0a07 */
[----:B------:R-:W-:Y:S01]  /*0db0*/  LOP3.LUT R38, R9, 0x5c, RZ, 0xfc, !PT ;  /* 0x0000005c09267812 */ /* 0x000fe200078efcff */
[--C-:B------:R-:W-:Y:S01]  /*0dc0*/  @!P5 IMAD.IADD R19, R19, 0x1, -R4.reuse ;  /* 0x000000011313d824 */ /* 0x100fe200078e0a04 */
[----:B------:R-:W-:Y:S01]  /*0dd0*/  ISETP.GT.U32.AND P5, PT, R4, R11, PT ;  /* 0x0000000b0400720c */ /* 0x000fe20003fa4070 */
[----:B------:R-:W-:Y:S01]  /*0de0*/  @!P6 IMAD.IADD R12, R12, 0x1, -R4 ;  /* 0x000000010c0ce824 */ /* 0x000fe200078e0a04 */
[----:B------:R-:W-:Y:S01]  /*0df0*/  IABS R45, R36 ;  /* 0x00000024002d7213 */ /* 0x000fe20000000000 */
[----:B------:R-:W-:Y:S01]  /*0e00*/  @!P4 IMAD.MOV R8, RZ, RZ, -R8 ;  /* 0x000000ffff08c224 */ /* 0x000fe200078e0a08 */
[----:B------:R-:W-:Y:S01]  /*0e10*/  ISETP.GE.AND P4, PT, R16, RZ, PT ;  /* 0x000000ff1000720c */ /* 0x000fe20003f86270 */
[----:B------:R-:W-:Y:S01]  /*0e20*/  IMAD.MOV R16, RZ, RZ, -R13 ;  /* 0x000000ffff107224 */ /* 0x000fe200078e0a0d */
[C---:B------:R-:W-:Y:S01]  /*0e30*/  ISETP.GT.U32.AND P6, PT, R4.reuse, R12, PT ;  /* 0x0000000c0400720c */ /* 0x040fe20003fc4070 */
[C---:B------:R-:W-:Y:S01]  /*0e40*/  IMAD R13, R4.reuse, R7, R14 ;  /* 0x00000007040d7224 */ /* 0x040fe200078e020e */
[----:B------:R-:W-:Y:S01]  /*0e50*/  @!P2 LOP3.LUT R8, RZ, R20, RZ, 0x33, !PT ;  /* 0x00000014ff08a212 */ /* 0x000fe200078e33ff */
[----:B------:R-:W-:Y:S01]  /*0e60*/  IMAD R14, R4, R16, R15 ;  /* 0x00000010040e7224 */ /* 0x000fe200078e020f */
[----:B------:R-:W-:Y:S01]  /*0e70*/  ISETP.GE.AND P2, PT, R17, RZ, PT ;  /* 0x000000ff1100720c */ /* 0x000fe20003f46270 */
[--C-:B------:R-:W-:Y:S01]  /*0e80*/  @!P3 IMAD.IADD R10, R10, 0x1, -R4.reuse ;  /* 0x000000010a0ab824 */ /* 0x100fe200078e0a04 */
[----:B------:R-:W-:Y:S01]  /*0e90*/  IABS R17, R26 ;  /* 0x0000001a00117213 */ /* 0x000fe20000000000 */
[----:B------:R-:W-:Y:S01]  /*0ea0*/  @!P5 IMAD.IADD R11, R11, 0x1, -R4 ;  /* 0x000000010b0bd824 */ /* 0x000fe200078e0a04 */
[----:B------:R-:W-:Y:S01]  /*0eb0*/  ISETP.GT.U32.AND P3, PT, R4, R13, PT ;  /* 0x0000000d0400720c */ /* 0x000fe20003f64070 */
[----:B------:R-:W-:Y:S01]  /*0ec0*/  IMAD.HI.U32 R15, R5, R18, RZ ;  /* 0x00000012050f7227 */ /* 0x000fe200078e00ff */
[----:B------:R-:W-:-:S02]  /*0ed0*/  ISETP.GE.AND P5, PT, R9, RZ, PT ;  /* 0x000000ff0900720c */ /* 0x000fc40003fa6270 */
[----:B------:R-:W-:Y:S01]  /*0ee0*/  IABS R20, R28 ;  /* 0x0000001c00147213 */ /* 0x000fe20000000000 */
[----:B------:R-:W-:Y:S01]  /*0ef0*/  IMAD.HI.U32 R7, R5, R17, RZ ;  /* 0x0000001105077227 */ /* 0x000fe200078e00ff */
[----:B------:R-:W-:Y:S02]  /*0f00*/  IABS R47, R38 ;  /* 0x00000026002f7213 */ /* 0x000fe40000000000 */
[----:B------:R-:W-:Y:S01]  /*0f10*/  LOP3.LUT R40, R9, 0x60, RZ, 0xfc, !PT ;  /* 0x0000006009287812 */ /* 0x000fe200078efcff */
[----:B------:R-:W-:Y:S01]  /*0f20*/  @!P6 IMAD.IADD R12, R12, 0x1, -R4 ;  /* 0x000000010c0ce824 */ /* 0x000fe200078e0a04 */
[----:B------:R-:W-:Y:S01]  /*0f30*/  ISETP.GT.U32.AND P6, PT, R4, R14, PT ;  /* 0x0000000e0400720c */ /* 0x000fe20003fc4070 */
[----:B------:R-:W-:Y:S01]  /*0f40*/  IMAD.MOV R7, RZ, RZ, -R7 ;  /* 0x000000ffff077224 */ /* 0x000fe200078e0a07 */
[----:B------:R-:W-:Y:S01]  /*0f50*/  IABS R49, R40 ;  /* 0x0000002800317213 */ /* 0x000fe20000000000 */
[----:B------:R-:W-:Y:S01]  /*0f60*/  IMAD.HI.U32 R16, R5, R20, RZ ;  /* 0x0000001405107227 */ /* 0x000fe200078e00ff */
[----:B------:R-:W-:-:S02]  /*0f70*/  LOP3.LUT R44, R9, 0x70, RZ, 0xfc, !PT ;  /* 0x00000070092c7812 */ /* 0x000fc400078efcff */
[C---:B------:R-:W-:Y:S01]  /*0f80*/  LOP3.LUT R42, R9.reuse, 0x6c, RZ, 0xfc, !PT ;  /* 0x0000006c092a7812 */ /* 0x040fe200078efcff */
[----:B------:R-:W-:Y:S01]  /*0f90*/  IMAD.MOV R23, RZ, RZ, -R15 ;  /* 0x000000ffff177224 */ /* 0x000fe200078e0a0f */
[----:B------:R-:W-:Y:S01]  /*0fa0*/  IABS R57, R44 ;  /* 0x0000002c00397213 */ /* 0x000fe20000000000 */
[----:B------:R-:W-:Y:S01]  /*0fb0*/  IMAD R15, R4, R7, R17 ;  /* 0x00000007040f7224 */ /* 0x000fe200078e0211 */
[----:B------:R-:W-:Y:S01]  /*0fc0*/  IABS R7, R29 ;  /* 0x0000001d00077213 */ /* 0x000fe20000000000 */
[----:B------:R-:W-:Y:S01]  /*0fd0*/  IMAD.MOV R25, RZ, RZ, -R16 ;  /* 0x000000ffff197224 */ /* 0x000fe200078e0a10 */
[----:B------:R-:W-:Y:S01]  /*0fe0*/  LOP3.LUT R46, R9, 0x74, RZ, 0xfc, !PT ;  /* 0x00000074092e7812 */ /* 0x000fe200078efcff */
[----:B------:R-:W-:Y:S01]  /*0ff0*/  @!P3 IMAD.IADD R13, R13, 0x1, -R4 ;  /* 0x000000010d0db824 */ /* 0x000fe200078e0a04 */
[----:B------:R-:W-:Y:S01]  /*1000*/  ISETP.GE.AND P3, PT, R22, RZ, PT ;  /* 0x000000ff1600720c */ /* 0x000fe20003f66270 */
[C---:B------:R-:W-:Y:S01]  /*1010*/  IMAD R16, R4.reuse, R23, R18 ;  /* 0x0000001704107224 */ /* 0x040fe200078e0212 */
[----:B------:R-:W-:Y:S01]  /*1020*/  IABS R22, R30 ;  /* 0x0000001e00167213 */ /* 0x000fe20000000000 */
[----:B------:R-:W-:Y:S01]  /*1030*/  @!P5 IMAD.MOV R10, RZ, RZ, -R10 ;  /* 0x000000ffff0ad224 */ /* 0x000fe200078e0a0a */
[C---:B------:R-:W-:Y:S01]  /*1040*/  ISETP.GT.U32.AND P5, PT, R4.reuse, R15, PT ;  /* 0x0000000f0400720c */ /* 0x040fe20003fa4070 */
[----:B------:R-:W-:Y:S01]  /*1050*/  IMAD R17, R4, R25, R20 ;  /* 0x0000001904117224 */ /* 0x000fe200078e0214 */
[----:B------:R-:W-:Y:S01]  /*1060*/  IABS R55, R42 ;  /* 0x0000002a00377213 */ /* 0x000fe20000000000 */
[----:B------:R-:W-:Y:S01]  /*1070*/  IMAD.MOV.U32 R20, RZ, RZ, R7 ;  /* 0x000000ffff147224 */ /* 0x000fe200078e0007 */
[----:B------:R-:W-:Y:S01]  /*1080*/  IABS R59, R46 ;  /* 0x0000002e003b7213 */ /* 0x000fe20000000000 */
[----:B------:R-:W-:-:S02]  /*1090*/  IMAD.MOV.U32 R7, RZ, RZ, R19 ;  /* 0x000000ffff077224 */ /* 0x000fc400078e0013 */
[----:B------:R-:W-:Y:S01]  /*10a0*/  @!P6 IMAD.IADD R14, R14, 0x1, -R4 ;  /* 0x000000010e0ee824 */ /* 0x000fe200078e0a04 */
[C---:B------:R-:W-:Y:S01]  /*10b0*/  ISETP.GT.U32.AND P6, PT, R4.reuse, R13, PT ;  /* 0x0000000d0400720c */ /* 0x040fe20003fc4070 */
[----:B------:R-:W-:Y:S01]  /*10c0*/  @!P4 IMAD.MOV R11, RZ, RZ, -R11 ;  /* 0x000000ffff0bc224 */ /* 0x000fe200078e0a0b */
[C---:B------:R-:W-:Y:S01]  /*10d0*/  ISETP.GT.U32.AND P4, PT, R4.reuse, R16, PT ;  /* 0x000000100400720c */ /* 0x040fe20003f84070 */
[----:B------:R-:W-:Y:S01]  /*10e0*/  @!P0 IMAD.MOV R7, RZ, RZ, -R7 ;  /* 0x000000ffff078224 */ /* 0x000fe200078e0a07 */
[----:B------:R-:W-:Y:S01]  /*10f0*/  ISETP.GT.U32.AND P0, PT, R4, R14, PT ;  /* 0x0000000e0400720c */ /* 0x000fe20003f04070 */
[----:B------:R-:W-:-:S04]  /*1100*/  IMAD.HI.U32 R18, R5, R20, RZ ;  /* 0x0000001405127227 */ /* 0x000fc800078e00ff */
[----:B------:R-:W-:Y:S01]  /*1110*/  @!P5 IMAD.IADD R15, R15, 0x1, -R4 ;  /* 0x000000010f0fd824 */ /* 0x000fe200078e0a04 */
[----:B------:R-:W-:Y:S01]  /*1120*/  ISETP.GE.AND P5, PT, R27, RZ, PT ;  /* 0x000000ff1b00720c */ /* 0x000fe20003fa6270 */
[----:B------:R-:W-:Y:S01]  /*1130*/  IMAD.MOV R19, RZ, RZ, -R18 ;  /* 0x000000ffff137224 */ /* 0x000fe200078e0a12 */
[----:B------:R-:W-:Y:S01]  /*1140*/  LOP3.LUT R27, R9, 0x2c, RZ, 0xfc, !PT ;  /* 0x0000002c091b7812 */ /* 0x000fe200078efcff */
[--C-:B------:R-:W-:Y:S01]  /*1150*/  @!P6 IMAD.IADD R13, R13, 0x1, -R4.reuse ;  /* 0x000000010d0de824 */ /* 0x100fe200078e0a04 */
[----:B------:R-:W-:Y:S01]  /*1160*/  ISETP.GT.U32.AND P6, PT, R4, R17, PT ;  /* 0x000000110400720c */ /* 0x000fe20003fc4070 */
[----:B------:R-:W-:Y:S01]  /*1170*/  @!P4 IMAD.IADD R16, R16, 0x1, -R4 ;  /* 0x000000011010c824 */ /* 0x000fe200078e0a04 */
[C---:B------:R-:W-:Y:S01]  /*1180*/  ISETP.GT.U32.AND P4, PT, R4.reuse, R15, PT ;  /* 0x0000000f0400720c */ /* 0x040fe20003f84070 */
[----:B------:R-:W-:Y:S02]  /*1190*/  IMAD R18, R4, R19, R20 ;  /* 0x0000001304127224 */ /* 0x000fe400078e0214 */
[----:B------:R-:W-:-:S02]  /*11a0*/  IMAD.MOV.U32 R20, RZ, RZ, R22 ;  /* 0x000000ffff147224 */ /* 0x000fc400078e0016 */
[----:B------:R-:W-:Y:S01]  /*11b0*/  @!P0 IMAD.IADD R14, R14, 0x1, -R4 ;  /* 0x000000010e0e8824 */ /* 0x000fe200078e0a04 */
[----:B------:R-:W-:Y:S01]  /*11c0*/  ISETP.GE.AND P0, PT, R26, RZ, PT ;  /* 0x000000ff1a00720c */ /* 0x000fe20003f06270 */
[----:B------:R-:W-:Y:S01]  /*11d0*/  @!P3 IMAD.MOV R13, RZ, RZ, -R13 ;  /* 0x000000ffff0db224 */ /* 0x000fe200078e0a0d */
[----:B------:R-:W-:Y:S01]  /*11e0*/  ISETP.GT.U32.AND P3, PT, R4, R16, PT ;  /* 0x000000100400720c */ /* 0x000fe20003f64070 */
[----:B------:R-:W-:Y:S01]  /*11f0*/  IMAD.HI.U32 R19, R5, R20, RZ ;  /* 0x0000001405137227 */ /* 0x000fe200078e00ff */
[----:B------:R-:W-:-:S03]  /*1200*/  LOP3.LUT R26, R9, 0x28, RZ, 0xfc, !PT ;  /* 0x00000028091a7812 */ /* 0x000fc600078efcff */
[----:B------:R-:W-:Y:S01]  /*1210*/  IMAD.MOV R19, RZ, RZ, -R19 ;  /* 0x000000ffff137224 */ /* 0x000fe200078e0a13 */
[----:B------:R-:W-:Y:S01]  /*1220*/  IABS R22, R26 ;  /* 0x0000001a00167213 */ /* 0x000fe20000000000 */
[----:B------:R-:W-:Y:S01]  /*1230*/  @!P2 IMAD.MOV R12, RZ, RZ, -R12 ;  /* 0x000000ffff0ca224 */ /* 0x000fe200078e0a0c */
[----:B------:R-:W-:Y:S01]  /*1240*/  ISETP.GE.AND P2, PT, R24, RZ, PT ;  /* 0x000000ff1800720c */ /* 0x000fe20003f46270 */
[----:B------:R-:W-:Y:S01]  /*1250*/  @!P4 IMAD.IADD R15, R15, 0x1, -R4 ;  /* 0x000000010f0fc824 */ /* 0x000fe200078e0a04 */
[C---:B------:R-:W-:Y:S01]  /*1260*/  ISETP.GT.U32.AND P4, PT, R4.reuse, R18, PT ;  /* 0x000000120400720c */ /* 0x040fe20003f84070 */
[----:B------:R-:W-:Y:S01]  /*1270*/  IMAD R19, R4, R19, R20 ;  /* 0x0000001304137224 */ /* 0x000fe200078e0214 */
[----:B------:R-:W-:Y:S01]  /*1280*/  IABS R24, R27 ;  /* 0x0000001b00187213 */ /* 0x000fe20000000000 */
[----:B------:R-:W-:-:S04]  /*1290*/  IMAD.HI.U32 R20, R5, R22, RZ ;  /* 0x0000001605147227 */ /* 0x000fc800078e00ff */
[--C-:B------:R-:W-:Y:S02]  /*12a0*/  @!P6 IMAD.IADD R17, R17, 0x1, -R4.reuse ;  /* 0x000000011111e824 */ /* 0x100fe400078e0a04 */
[----:B------:R-:W-:Y:S01]  /*12b0*/  @!P3 IMAD.IADD R16, R16, 0x1, -R4 ;  /* 0x000000011010b824 */ /* 0x000fe200078e0a04 */
[C---:B------:R-:W-:Y:S01]  /*12c0*/  ISETP.GT.U32.AND P3, PT, R4.reuse, R19, PT ;  /* 0x000000130400720c */ /* 0x040fe20003f64070 */
[----:B------:R-:W-:Y:S01]  /*12d0*/  IMAD.MOV R23, RZ, RZ, -R20 ;  /* 0x000000ffff177224 */ /* 0x000fe200078e0a14 */
[----:B------:R-:W-:Y:S01]  /*12e0*/  ISETP.GT.U32.AND P6, PT, R4, R17, PT ;  /* 0x000000110400720c */ /* 0x000fe20003fc4070 */
[----:B------:R-:W-:Y:S01]  /*12f0*/  @!P2 IMAD.MOV R14, RZ, RZ, -R14 ;  /* 0x000000ffff0ea224 */ /* 0x000fe200078e0a0e */
[----:B------:R-:W-:Y:S01]  /*1300*/  ISETP.GE.AND P2, PT, R28, RZ, PT ;  /* 0x000000ff1c00720c */ /* 0x000fe20003f46270 */
[----:B------:R-:W-:Y:S01]  /*1310*/  IMAD R20, R4, R23, R22 ;  /* 0x0000001704147224 */ /* 0x000fe200078e0216 */
[----:B------:R-:W-:Y:S01]  /*1320*/  LOP3.LUT R28, R9, 0x30, RZ, 0xfc, !PT ;  /* 0x00000030091c7812 */ /* 0x000fe200078efcff */
[----:B------:R-:W-:-:S02]  /*1330*/  @!P5 IMAD.MOV R16, RZ, RZ, -R16 ;  /* 0x000000ffff10d224 */ /* 0x000fc400078e0a10 */
[--C-:B------:R-:W-:Y:S01]  /*1340*/  @!P4 IMAD.IADD R18, R18, 0x1, -R4.reuse ;  /* 0x000000011212c824 */ /* 0x100fe200078e0a04 */
[----:B------:R-:W-:Y:S01]  /*1350*/  ISETP.GT.U32.AND P5, PT, R4, R20, PT ;  /* 0x000000140400720c */ /* 0x000fe20003fa4070 */
[----:B------:R-:W-:Y:S01]  /*1360*/  IMAD.HI.U32 R22, R5, R24, RZ ;  /* 0x0000001805167227 */ /* 0x000fe200078e00ff */
[----:B------:R-:W-:Y:S02]  /*1370*/  IABS R25, R28 ;  /* 0x0000001c00197213 */ /* 0x000fe40000000000 */
[----:B------:R-:W-:Y:S01]  /*1380*/  ISETP.GE.AND P4, PT, R30, RZ, PT ;  /* 0x000000ff1e00720c */ /* 0x000fe20003f86270 */
[--C-:B------:R-:W-:Y:S01]  /*1390*/  @!P3 IMAD.IADD R19, R19, 0x1, -R4.reuse ;  /* 0x000000011313b824 */ /* 0x100fe200078e0a04 */
[----:B------:R-:W-:Y:S01]  /*13a0*/  ISETP.GT.U32.AND P3, PT, R4, R18, PT ;  /* 0x000000120400720c */ /* 0x000fe20003f64070 */
[----:B------:R-:W-:Y:S01]  /*13b0*/  @!P6 IMAD.IADD R17, R17, 0x1, -R4 ;  /* 0x000000011111e824 */ /* 0x000fe200078e0a04 */
[----:B------:R-:W-:Y:S01]  /*13c0*/  ISETP.GE.AND P6, PT, R29, RZ, PT ;  /* 0x000000ff1d00720c */ /* 0x000fe20003fc6270 */
[----:B------:R-:W-:Y:S01]  /*13d0*/  IMAD.MOV R23, RZ, RZ, -R22 ;  /* 0x000000ffff177224 */ /* 0x000fe200078e0a16 */
[----:B------:R-:W-:Y:S01]  /*13e0*/  LOP3.LUT R30, R9, 0x34, RZ, 0xfc, !PT ;  /* 0x00000034091e7812 */ /* 0x000fe200078efcff */
[----:B------:R-:W-:-:S03]  /*13f0*/  IMAD.HI.U32 R22, R5, R25, RZ ;  /* 0x0000001905167227 */ /* 0x000fc600078e00ff */
[----:B------:R-:W-:Y:S01]  /*1400*/  IABS R29, R30 ;  /* 0x0000001e001d7213 */ /* 0x000fe20000000000 */
[----:B------:R-:W-:Y:S02]  /*1410*/  @!P5 IMAD.IADD R20, R20, 0x1, -R4 ;  /* 0x000000011414d824 */ /* 0x000fe400078e0a04 */
[----:B------:R-:W-:Y:S02]  /*1420*/  IMAD.MOV R22, RZ, RZ, -R22 ;  /* 0x000000ffff167224 */ /* 0x000fe400078e0a16 */
[----:B------:R-:W-:Y:S01]  /*1430*/  @!P3 IMAD.IADD R18, R18, 0x1, -R4 ;  /* 0x000000011212b824 */ /* 0x000fe200078e0a04 */
[C---:B------:R-:W-:Y:S01]  /*1440*/  ISETP.GT.U32.AND P5, PT, R4.reuse, R20, PT ;  /* 0x000000140400720c */ /* 0x040fe20003fa4070 */
[----:B------:R-:W-:Y:S01]  /*1450*/  IMAD R25, R4, R22, R25 ;  /* 0x0000001604197224 */ /* 0x000fe200078e0219 */
[----:B------:R-:W-:Y:S01]  /*1460*/  ISETP.GE.AND P3, PT, R27, RZ, PT ;  /* 0x000000ff1b00720c */ /* 0x000fe20003f66270 */
[----:B------:R-:W-:-:S04]  /*1470*/  IMAD.HI.U32 R22, R5, R29, RZ ;  /* 0x0000001d05167227 */ /* 0x000fc800078e00ff */
[----:B------:R-:W-:Y:S01]  /*1480*/  @!P0 IMAD.MOV R15, RZ, RZ, -R15 ;  /* 0x000000ffff0f8224 */ /* 0x000fe200078e0a0f */
[C---:B------:R-:W-:Y:S01]  /*1490*/  ISETP.GT.U32.AND P0, PT, R4.reuse, R19, PT ;  /* 0x000000130400720c */ /* 0x040fe20003f04070 */
[----:B------:R-:W-:Y:S01]  /*14a0*/  @!P6 IMAD.MOV R18, RZ, RZ, -R18 ;  /* 0x000000ffff12e224 */ /* 0x000fe200078e0a12 */
[C---:B------:R-:W-:Y:S01]  /*14b0*/  ISETP.GT.U32.AND P6, PT, R4.reuse, R25, PT ;  /* 0x000000190400720c */ /* 0x040fe20003fc4070 */
[----:B------:R-:W-:Y:S02]  /*14c0*/  IMAD.MOV R22, RZ, RZ, -R22 ;  /* 0x000000ffff167224 */ /* 0x000fe400078e0a16 */
[C---:B------:R-:W-:Y:S02]  /*14d0*/  IMAD R23, R4.reuse, R23, R24 ;  /* 0x0000001704177224 */ /* 0x040fe400078e0218 */
[----:B------:R-:W-:Y:S02]  /*14e0*/  IMAD R29, R4, R22, R29 ;  /* 0x00000016041d7224 */ /* 0x000fe400078e021d */
[----:B------:R-:W-:Y:S01]  /*14f0*/  @!P2 IMAD.MOV R17, RZ, RZ, -R17 ;  /* 0x000000ffff11a224 */ /* 0x000fe200078e0a11 */
[----:B------:R-:W-:Y:S01]  /*1500*/  ISETP.GE.AND P2, PT, R26, RZ, PT ;  /* 0x000000ff1a00720c */ /* 0x000fe20003f46270 */
[--C-:B------:R-:W-:Y:S01]  /*1510*/  @!P5 IMAD.IADD R20, R20, 0x1, -R4.reuse ;  /* 0x000000011414d824 */ /* 0x100fe200078e0a04 */
[C---:B------:R-:W-:Y:S01]  /*1520*/  ISETP.GT.U32.AND P5, PT, R4.reuse, R29, PT ;  /* 0x0000001d0400720c */ /* 0x040fe20003fa4070 */
[--C-:B------:R-:W-:Y:S01]  /*1530*/  @!P0 IMAD.IADD R19, R19, 0x1, -R4.reuse ;  /* 0x0000000113138824 */ /* 0x100fe200078e0a04 */
[----:B------:R-:W-:Y:S01]  /*1540*/  LOP3.LUT R26, R9, 0x38, RZ, 0xfc, !PT ;  /* 0x00000038091a7812 */ /* 0x000fe200078efcff */
[----:B------:R-:W-:Y:S01]  /*1550*/  @!P6 IMAD.IADD R25, R25, 0x1, -R4 ;  /* 0x000000011919e824 */ /* 0x000fe200078e0a04 */
[----:B------:R-:W-:Y:S01]  /*1560*/  ISETP.GT.U32.AND P0, PT, R4, R23, PT ;  /* 0x000000170400720c */ /* 0x000fe20003f04070 */
[----:B------:R-:W-:Y:S01]  /*1570*/  @!P4 IMAD.MOV R19, RZ, RZ, -R19 ;  /* 0x000000ffff13c224 */ /* 0x000fe200078e0a13 */
[----:B------:R-:W-:-:S02]  /*1580*/  IABS R31, R26 ;  /* 0x0000001a001f7213 */ /* 0x000fc40000000000 */
[----:B------:R-:W-:Y:S02]  /*1590*/  ISETP.GE.AND P4, PT, R28, RZ, PT ;  /* 0x000000ff1c00720c */ /* 0x000fe40003f86270 */
[----:B------:R-:W-:Y:S01]  /*15a0*/  ISETP.GT.U32.AND P6, PT, R4, R25, PT ;  /* 0x000000190400720c */ /* 0x000fe20003fc4070 */
[----:B------:R-:W-:Y:S01]  /*15b0*/  IMAD.HI.U32 R22, R5, R31, RZ ;  /* 0x0000001f05167227 */ /* 0x000fe200078e00ff */
[----:B------:R-:W-:-:S03]  /*15c0*/  LOP3.LUT R28, R9, 0x3c, RZ, 0xfc, !PT ;  /* 0x0000003c091c7812 */ /* 0x000fc600078efcff */
[----:B------:R-:W-:Y:S01]  /*15d0*/  @!P5 IMAD.IADD R29, R29, 0x1, -R4 ;  /* 0x000000011d1dd824 */ /* 0x000fe200078e0a04 */
[----:B------:R-:W-:Y:S01]  /*15e0*/  IABS R24, R28 ;  /* 0x0000001c00187213 */ /* 0x000fe20000000000 */
[----:B------:R-:W-:Y:S02]  /*15f0*/  IMAD.MOV R22, RZ, RZ, -R22 ;  /* 0x000000ffff167224 */ /* 0x000fe400078e0a16 */
[----:B------:R-:W-:Y:S01]  /*1600*/  @!P0 IMAD.IADD R23, R23, 0x1, -R4 ;  /* 0x0000000117178824 */ /* 0x000fe200078e0a04 */
[C---:B------:R-:W-:Y:S01]  /*1610*/  ISETP.GT.U32.AND P5, PT, R4.reuse, R29, PT ;  /* 0x0000001d0400720c */ /* 0x040fe20003fa4070 */
[C---:B------:R-:W-:Y:S02]  /*1620*/  IMAD R31, R4.reuse, R22, R31 ;  /* 0x00000016041f7224 */ /* 0x040fe400078e021f */
[----:B------:R-:W-:Y:S01]  /*1630*/  IMAD.HI.U32 R22, R5, R24, RZ ;  /* 0x0000001805167227 */ /* 0x000fe200078e00ff */
[----:B------:R-:W-:-:S03]  /*1640*/  ISETP.GT.U32.AND P0, PT, R4, R23, PT ;  /* 0x000000170400720c */ /* 0x000fc60003f04070 */
[----:B------:R-:W-:Y:S01]  /*1650*/  @!P6 IMAD.IADD R25, R25, 0x1, -R4 ;  /* 0x000000011919e824 */ /* 0x000fe200078e0a04 */
[C---:B------:R-:W-:Y:S01]  /*1660*/  ISETP.GT.U32.AND P6, PT, R4.reuse, R31, PT ;  /* 0x0000001f0400720c */ /* 0x040fe20003fc4070 */
[----:B------:R-:W-:Y:S02]  /*1670*/  IMAD.MOV R33, RZ, RZ, -R22 ;  /* 0x000000ffff217224 */ /* 0x000fe400078e0a16 */
[----:B------:R-:W-:Y:S02]  /*1680*/  IMAD.MOV.U32 R27, RZ, RZ, R25 ;  /* 0x000000ffff1b7224 */ /* 0x000fe400078e0019 */
[C---:B------:R-:W-:Y:S01]  /*1690*/  IMAD R25, R4.reuse, R33, R24 ;  /* 0x0000002104197224 */ /* 0x040fe200078e0218 */
[----:B------:R-:W-:Y:S01]  /*16a0*/  LOP3.LUT R24, R9, 0x44, RZ, 0xfc, !PT ;  /* 0x0000004409187812 */ /* 0x000fe200078efcff */
[--C-:B------:R-:W-:Y:S02]  /*16b0*/  @!P5 IMAD.IADD R29, R29, 0x1, -R4.reuse ;  /* 0x000000011d1dd824 */ /* 0x100fe400078e0a04 */
[----:B------:R-:W-:Y:S01]  /*16c0*/  @!P0 IMAD.IADD R23, R23, 0x1, -R4 ;  /* 0x0000000117178824 */ /* 0x000fe200078e0a04 */
[----:B------:R-:W-:Y:S01]  /*16d0*/  ISETP.GT.U32.AND P5, PT, R4, R25, PT ;  /* 0x000000190400720c */ /* 0x000fe20003fa4070 */
[----:B------:R-:W-:Y:S01]  /*16e0*/  @!P2 IMAD.MOV R20, RZ, RZ, -R20 ;  /* 0x000000ffff14a224 */ /* 0x000fe200078e0a14 */
[----:B------:R-:W-:Y:S01]  /*16f0*/  ISETP.GE.AND P0, PT, R26, RZ, PT ;  /* 0x000000ff1a00720c */ /* 0x000fe20003f06270 */
[----:B------:R-:W-:Y:S01]  /*1700*/  @!P6 IMAD.IADD R31, R31, 0x1, -R4 ;  /* 0x000000011f1fe824 */ /* 0x000fe200078e0a04 */
[----:B------:R-:W-:Y:S01]  /*1710*/  LOP3.LUT R26, R9, 0x40, RZ, 0xfc, !PT ;  /* 0x00000040091a7812 */ /* 0x000fe200078efcff */
[----:B------:R-:W-:Y:S01]  /*1720*/  @!P3 IMAD.MOV R23, RZ, RZ, -R23 ;  /* 0x000000ffff17b224 */ /* 0x000fe200078e0a17 */
[----:B------:R-:W-:Y:S01]  /*1730*/  ISETP.GE.AND P2, PT, R30, RZ, PT ;  /* 0x000000ff1e00720c */ /* 0x000fe20003f46270 */
[----:B------:R-:W-:Y:S01]  /*1740*/  @!P4 IMAD.MOV R27, RZ, RZ, -R27 ;  /* 0x000000ffff1bc224 */ /* 0x000fe200078e0a1b */
[----:B------:R-:W-:-:S02]  /*1750*/  IABS R35, R26 ;  /* 0x0000001a00237213 */ /* 0x000fc40000000000 */
[----:B------:R-:W-:Y:S02]  /*1760*/  IABS R37, R24 ;  /* 0x0000001800257213 */ /* 0x000fe40000000000 */
[----:B------:R-:W-:Y:S01]  /*1770*/  LOP3.LUT R30, R9, 0x48, RZ, 0xfc, !PT ;  /* 0x00000048091e7812 */ /* 0x000fe200078efcff */
[----:B------:R-:W-:Y:S01]  /*1780*/  IMAD.HI.U32 R22, R5, R35, RZ ;  /* 0x0000002305167227 */ /* 0x000fe200078e00ff */
[----:B------:R-:W-:Y:S02]  /*1790*/  ISETP.GT.U32.AND P6, PT, R4, R31, PT ;  /* 0x0000001f0400720c */ /* 0x000fe40003fc4070 */
[----:B------:R-:W-:Y:S01]  /*17a0*/  IABS R39, R30 ;  /* 0x0000001e00277213 */ /* 0x000fe20000000000 */
[----:B------:R-:W-:Y:S01]  /*17b0*/  @!P5 IMAD.IADD R25, R25, 0x1, -R4 ;  /* 0x000000011919d824 */ /* 0x000fe200078e0a04 */
[----:B------:R-:W-:Y:S01]  /*17c0*/  ISETP.GE.AND P3, PT, R28, RZ, PT ;  /* 0x000000ff1c00720c */ /* 0x000fe20003f66270 */
[----:B------:R-:W-:Y:S01]  /*17d0*/  IMAD.MOV R22, RZ, RZ, -R22 ;  /* 0x000000ffff167224 */ /* 0x000fe200078e0a16 */
[----:B------:R-:W-:Y:S01]  /*17e0*/  ISETP.GE.AND P4, PT, R26, RZ, PT ;  /* 0x000000ff1a00720c */ /* 0x000fe20003f86270 */
[----:B------:R-:W-:Y:S01]  /*17f0*/  @!P2 IMAD.MOV R29, RZ, RZ, -R29 ;  /* 0x000000ffff1da224 */ /* 0x000fe200078e0a1d */
[C---:B------:R-:W-:Y:S01]  /*1800*/  ISETP.GT.U32.AND P5, PT, R4.reuse, R25, PT ;  /* 0x000000190400720c */ /* 0x040fe20003fa4070 */
[----:B------:R-:W-:Y:S01]  /*1810*/  IMAD R35, R4, R22, R35 ;  /* 0x0000001604237224 */ /* 0x000fe200078e0223 */
[----:B------:R-:W-:Y:S01]  /*1820*/  ISETP.GE.AND P2, PT, R24, RZ, PT ;  /* 0x000000ff1800720c */ /* 0x000fe20003f46270 */
[----:B------:R-:W-:Y:S01]  /*1830*/  IMAD.HI.U32 R22, R5, R37, RZ ;  /* 0x0000002505167227 */ /* 0x000fe200078e00ff */
[----:B------:R-:W-:-:S02]  /*1840*/  IABS R26, R32 ;  /* 0x00000020001a7213 */ /* 0x000fc40000000000 */
[----:B------:R-:W-:Y:S01]  /*1850*/  IABS R28, R34 ;  /* 0x00000022001c7213 */ /* 0x000fe20000000000 */
[----:B------:R-:W-:Y:S02]  /*1860*/  IMAD.MOV R24, RZ, RZ, -R22 ;  /* 0x000000ffff187224 */ /* 0x000fe400078e0a16 */
[----:B------:R-:W-:-:S04]  /*1870*/  IMAD.HI.U32 R22, R5, R39, RZ ;  /* 0x0000002705167227 */ /* 0x000fc800078e00ff */
[----:B------:R-:W-:Y:S01]  /*1880*/  @!P6 IMAD.IADD R31, R31, 0x1, -R4 ;  /* 0x000000011f1fe824 */ /* 0x000fe200078e0a04 */
[C---:B------:R-:W-:Y:S01]  /*1890*/  ISETP.GT.U32.AND P6, PT, R4.reuse, R35, PT ;  /* 0x000000230400720c */ /* 0x040fe20003fc4070 */
[----:B------:R-:W-:Y:S02]  /*18a0*/  IMAD R37, R4, R24, R37 ;  /* 0x0000001804257224 */ /* 0x000fe400078e0225 */
[----:B------:R-:W-:Y:S02]  /*18b0*/  IMAD.MOV R22, RZ, RZ, -R22 ;  /* 0x000000ffff167224 */ /* 0x000fe400078e0a16 */
[----:B------:R-:W-:Y:S01]  /*18c0*/  @!P5 IMAD.IADD R25, R25, 0x1, -R4 ;  /* 0x000000011919d824 */ /* 0x000fe200078e0a04 */
[----:B------:R-:W-:Y:S01]  /*18d0*/  ISETP.GE.AND P5, PT, R30, RZ, PT ;  /* 0x000000ff1e00720c */ /* 0x000fe20003fa6270 */
[----:B------:R-:W-:Y:S01]  /*18e0*/  @!P0 IMAD.MOV R31, RZ, RZ, -R31 ;  /* 0x000000ffff1f8224 */ /* 0x000fe200078e0a1f */
[C---:B------:R-:W-:Y:S01]  /*18f0*/  ISETP.GT.U32.AND P0, PT, R4.reuse, R37, PT ;  /* 0x000000250400720c */ /* 0x040fe20003f04070 */
[----:B------:R-:W-:Y:S01]  /*1900*/  IMAD R39, R4, R22, R39 ;  /* 0x0000001604277224 */ /* 0x000fe200078e0227 */
[----:B------:R-:W-:Y:S01]  /*1910*/  LOP3.LUT R30, R9, 0x54, RZ, 0xfc, !PT ;  /* 0x00000054091e7812 */ /* 0x000fe200078efcff */
[----:B------:R-:W-:-:S02]  /*1920*/  IMAD.MOV.U32 R33, RZ, RZ, R25 ;  /* 0x000000ffff217224 */ /* 0x000fc400078e0019 */
[----:B------:R-:W-:Y:S01]  /*1930*/  IMAD.HI.U32 R24, R5, R26, RZ ;  /* 0x0000001a05187227 */ /* 0x000fe200078e00ff */
[----:B------:R-:W-:-:S03]  /*1940*/  IABS R43, R30 ;  /* 0x0000001e002b7213 */ /* 0x000fc60000000000 */
[----:B------:R-:W-:Y:S01]  /*1950*/  @!P3 IMAD.MOV R33, RZ, RZ, -R33 ;  /* 0x000000ffff21b224 */ /* 0x000fe200078e0a21 */
[----:B------:R-:W-:Y:S01]  /*1960*/  ISETP.GT.U32.AND P3, PT, R4, R39, PT ;  /* 0x000000270400720c */ /* 0x000fe20003f64070 */
[----:B------:R-:W-:Y:S02]  /*1970*/  IMAD.MOV R41, RZ, RZ, -R24 ;  /* 0x000000ffff297224 */ /* 0x000fe400078e0a18 */
[----:B------:R-:W-:Y:S02]  /*1980*/  @!P0 IMAD.IADD R37, R37, 0x1, -R4 ;  /* 0x0000000125258824 */ /* 0x000fe400078e0a04 */
[----:B------:R-:W-:-:S03]  /*1990*/  IMAD.HI.U32 R22, R5, R28, RZ ;  /* 0x0000001c05167227 */ /* 0x000fc600078e00ff */
[C---:B------:R-:W-:Y:S01]  /*19a0*/  ISETP.GT.U32.AND P0, PT, R4.reuse, R37, PT ;  /* 0x000000250400720c */ /* 0x040fe20003f04070 */
[----:B------:R-:W-:Y:S02]  /*19b0*/  IMAD R25, R4, R41, R26 ;  /* 0x0000002904197224 */ /* 0x000fe400078e021a */
[----:B------:R-:W-:Y:S02]  /*19c0*/  IMAD.MOV R41, RZ, RZ, -R22 ;  /* 0x000000ffff297224 */ /* 0x000fe400078e0a16 */
[----:B------:R-:W-:Y:S02]  /*19d0*/  @!P3 IMAD.IADD R39, R39, 0x1, -R4 ;  /* 0x000000012727b824 */ /* 0x000fe400078e0a04 */
[----:B------:R-:W-:-:S03]  /*19e0*/  IMAD.HI.U32 R22, R5, R43, RZ ;  /* 0x0000002b05167227 */ /* 0x000fc600078e00ff */
[C---:B------:R-:W-:Y:S01]  /*19f0*/  ISETP.GT.U32.AND P3, PT, R4.reuse, R39, PT ;  /* 0x000000270400720c */ /* 0x040fe20003f64070 */
[----:B------:R-:W-:Y:S02]  /*1a00*/  @!P6 IMAD.IADD R35, R35, 0x1, -R4 ;  /* 0x000000012323e824 */ /* 0x000fe400078e0a04 */
[C---:B------:R-:W-:Y:S02]  /*1a10*/  IMAD R41, R4.reuse, R41, R28 ;  /* 0x0000002904297224 */ /* 0x040fe400078e021c */
[----:B------:R-:W-:Y:S01]  /*1a20*/  IMAD.MOV R22, RZ, RZ, -R22 ;  /* 0x000000ffff167224 */ /* 0x000fe200078e0a16 */
[C---:B------:R-:W-:Y:S01]  /*1a30*/  ISETP.GT.U32.AND P6, PT, R4.reuse, R35, PT ;  /* 0x000000230400720c */ /* 0x040fe20003fc4070 */
[----:B------:R-:W-:Y:S01]  /*1a40*/  @!P0 IMAD.IADD R37, R37, 0x1, -R4 ;  /* 0x0000000125258824 */ /* 0x000fe200078e0a04 */
[C---:B------:R-:W-:Y:S01]  /*1a50*/  ISETP.GT.U32.AND P0, PT, R4.reuse, R41, PT ;  /* 0x000000290400720c */ /* 0x040fe20003f04070 */
[----:B------:R-:W-:Y:S02]  /*1a60*/  IMAD R43, R4, R22, R43 ;  /* 0x00000016042b7224 */ /* 0x000fe400078e022b */
[----:B------:R-:W-:-:S04]  /*1a70*/  IMAD.HI.U32 R22, R5, R45, RZ ;  /* 0x0000002d05167227 */ /* 0x000fc800078e00ff */
[----:B------:R-:W-:Y:S01]  /*1a80*/  @!P3 IMAD.IADD R39, R39, 0x1, -R4 ;  /* 0x000000012727b824 */ /* 0x000fe200078e0a04 */
[----:B------:R-:W-:Y:S01]  /*1a90*/  ISETP.GT.U32.AND P3, PT, R4, R43, PT ;  /* 0x0000002b0400720c */ /* 0x000fe20003f64070 */
[----:B------:R-:W-:-:S04]  /*1aa0*/  IMAD.HI.U32 R24, R5, R47, RZ ;  /* 0x0000002f05187227 */ /* 0x000fc800078e00ff */
[--C-:B------:R-:W-:Y:S01]  /*1ab0*/  @!P6 IMAD.IADD R35, R35, 0x1, -R4.reuse ;  /* 0x000000012323e824 */ /* 0x100fe200078e0a04 */
[----:B------:R-:W-:Y:S01]  /*1ac0*/  ISETP.GT.U32.AND P6, PT, R4, R25, PT ;  /* 0x000000190400720c */ /* 0x000fe20003fc4070 */
[----:B------:R-:W-:Y:S01]  /*1ad0*/  @!P0 IMAD.IADD R41, R41, 0x1, -R4 ;  /* 0x0000000129298824 */ /* 0x000fe200078e0a04 */
[----:B------:R-:W-:Y:S01]  /*1ae0*/  ISETP.GE.AND P0, PT, R32, RZ, PT ;  /* 0x000000ff2000720c */ /* 0x000fe20003f06270 */
[----:B------:R-:W-:Y:S01]  /*1af0*/  @!P4 IMAD.MOV R35, RZ, RZ, -R35 ;  /* 0x000000ffff23c224 */ /* 0x000fe200078e0a23 */
[----:B------:R-:W-:Y:S01]  /*1b00*/  LOP3.LUT R32, R9, 0x64, RZ, 0xfc, !PT ;  /* 0x0000006409207812 */ /* 0x000fe200078efcff */
[----:B------:R-:W-:Y:S01]  /*1b10*/  IMAD.MOV R22, RZ, RZ, -R22 ;  /* 0x000000ffff167224 */ /* 0x000fe200078e0a16 */
[----:B------:R-:W-:Y:S01]  /*1b20*/  ISETP.GT.U32.AND P4, PT, R4, R41, PT ;  /* 0x000000290400720c */ /* 0x000fe20003f84070 */
[----:B------:R-:W-:Y:S01]  /*1b30*/  @!P3 IMAD.IADD R43, R43, 0x1, -R4 ;  /* 0x000000012b2bb824 */ /* 0x000fe200078e0a04 */
[----:B------:R-:W-:Y:S01]  /*1b40*/  IABS R51, R32 ;  /* 0x0000002000337213 */ /* 0x000fe20000000000 */
[----:B------:R-:W-:-:S02]  /*1b50*/  IMAD.MOV R24, RZ, RZ, -R24 ;  /* 0x000000ffff187224 */ /* 0x000fc400078e0a18 */
[C---:B------:R-:W-:Y:S01]  /*1b60*/  IMAD R45, R4.reuse, R22, R45 ;  /* 0x00000016042d7224 */ /* 0x040fe200078e022d */
[C---:B------:R-:W-:Y:S01]  /*1b70*/  ISETP.GT.U32.AND P3, PT, R4.reuse, R43, PT ;  /* 0x0000002b0400720c */ /* 0x040fe20003f64070 */
[----:B------:R-:W-:Y:S02]  /*1b80*/  @!P6 IMAD.IADD R25, R25, 0x1, -R4 ;  /* 0x000000011919e824 */ /* 0x000fe400078e0a04 */
[C---:B------:R-:W-:Y:S02]  /*1b90*/  IMAD R47, R4.reuse, R24, R47 ;  /* 0x00000018042f7224 */ /* 0x040fe400078e022f */
[----:B------:R-:W-:Y:S01]  /*1ba0*/  IMAD.HI.U32 R26, R5, R49, RZ ;  /* 0x00000031051a7227 */ /* 0x000fe200078e00ff */
[----:B------:R-:W-:-:S03]  /*1bb0*/  ISETP.GT.U32.AND P6, PT, R4, R25, PT ;  /* 0x000000190400720c */ /* 0x000fc60003fc4070 */
[----:B------:R-:W-:Y:S01]  /*1bc0*/  @!P4 IMAD.IADD R41, R41, 0x1, -R4 ;  /* 0x000000012929c824 */ /* 0x000fe200078e0a04 */
[C---:B------:R-:W-:Y:S01]  /*1bd0*/  ISETP.GT.U32.AND P4, PT, R4.reuse, R45, PT ;  /* 0x0000002d0400720c */ /* 0x040fe20003f84070 */
[----:B------:R-:W-:Y:S02]  /*1be0*/  IMAD.MOV R26, RZ, RZ, -R26 ;  /* 0x000000ffff1a7224 */ /* 0x000fe400078e0a1a */
[----:B------:R-:W-:Y:S01]  /*1bf0*/  @!P3 IMAD.IADD R43, R43, 0x1, -R4 ;  /* 0x000000012b2bb824 */ /* 0x000fe200078e0a04 */
[----:B------:R-:W-:Y:S01]  /*1c00*/  ISETP.GT.U32.AND P3, PT, R4, R47, PT ;  /* 0x0000002f0400720c */ /* 0x000fe20003f64070 */
[----:B------:R-:W-:-:S04]  /*1c10*/  IMAD.HI.U32 R22, R5, R51, RZ ;  /* 0x0000003305167227 */ /* 0x000fc800078e00ff */
[----:B------:R-:W-:Y:S02]  /*1c20*/  IMAD R49, R4, R26, R49 ;  /* 0x0000001a04317224 */ /* 0x000fe400078e0231 */
[----:B------:R-:W-:Y:S02]  /*1c30*/  IMAD.MOV R24, RZ, RZ, -R22 ;  /* 0x000000ffff187224 */ /* 0x000fe400078e0a16 */
[--C-:B------:R-:W-:Y:S01]  /*1c40*/  @!P6 IMAD.IADD R25, R25, 0x1, -R4.reuse ;  /* 0x000000011919e824 */ /* 0x100fe200078e0a04 */
[----:B------:R-:W-:Y:S01]  /*1c50*/  ISETP.GE.AND P6, PT, R34, RZ, PT ;  /* 0x000000ff2200720c */ /* 0x000fe20003fc6270 */
[--C-:B------:R-:W-:Y:S01]  /*1c60*/  @!P4 IMAD.IADD R45, R45, 0x1, -R4.reuse ;  /* 0x000000012d2dc824 */ /* 0x100fe200078e0a04 */
[----:B------:R-:W-:Y:S01]  /*1c70*/  LOP3.LUT R34, R9, 0x68, RZ, 0xfc, !PT ;  /* 0x0000006809227812 */ /* 0x000fe200078efcff */
[C---:B------:R-:W-:Y:S01]  /*1c80*/  IMAD R51, R4.reuse, R24, R51 ;  /* 0x0000001804337224 */ /* 0x040fe200078e0233 */
[C---:B------:R-:W-:Y:S01]  /*1c90*/  ISETP.GT.U32.AND P4, PT, R4.reuse, R49, PT ;  /* 0x000000310400720c */ /* 0x040fe20003f84070 */
[----:B------:R-:W-:Y:S01]  /*1ca0*/  @!P3 IMAD.IADD R47, R47, 0x1, -R4 ;  /* 0x000000012f2fb824 */ /* 0x000fe200078e0a04 */
[----:B------:R-:W-:Y:S01]  /*1cb0*/  IABS R53, R34 ;  /* 0x0000002200357213 */ /* 0x000fe20000000000 */
[----:B------:R-:W-:Y:S01]  /*1cc0*/  @!P2 IMAD.MOV R37, RZ, RZ, -R37 ;  /* 0x000000ffff25a224 */ /* 0x000fe200078e0a25 */
[C---:B------:R-:W-:Y:S01]  /*1cd0*/  ISETP.GT.U32.AND P3, PT, R4.reuse, R51, PT ;  /* 0x000000330400720c */ /* 0x040fe20003f64070 */
[----:B------:R-:W-:Y:S01]  /*1ce0*/  IMAD.HI.U32 R26, R5, R57, RZ ;  /* 0x00000039051a7227 */ /* 0x000fe200078e00ff */
[----:B------:R-:W-:-:S03]  /*1cf0*/  ISETP.GT.U32.AND P2, PT, R4, R45, PT ;  /* 0x0000002d0400720c */ /* 0x000fc60003f44070 */
[----:B------:R-:W-:-:S04]  /*1d00*/  IMAD.HI.U32 R22, R5, R53, RZ ;  /* 0x0000003505167227 */ /* 0x000fc800078e00ff */
[----:B------:R-:W-:Y:S02]  /*1d10*/  IMAD.MOV R22, RZ, RZ, -R22 ;  /* 0x000000ffff167224 */ /* 0x000fe400078e0a16 */
[----:B------:R-:W-:Y:S01]  /*1d20*/  @!P4 IMAD.IADD R49, R49, 0x1, -R4 ;  /* 0x000000013131c824 */ /* 0x000fe200078e0a04 */
[----:B------:R-:W-:Y:S01]  /*1d30*/  ISETP.GE.AND P4, PT, R30, RZ, PT ;  /* 0x000000ff1e00720c */ /* 0x000fe20003f86270 */
[----:B------:R-:W-:Y:S01]  /*1d40*/  IMAD.MOV R26, RZ, RZ, -R26 ;  /* 0x000000ffff1a7224 */ /* 0x000fe200078e0a1a */
[----:B------:R-:W-:Y:S01]  /*1d50*/  LOP3.LUT R30, R9, 0x78, RZ, 0xfc, !PT ;  /* 0x00000078091e7812 */ /* 0x000fe200078efcff */
[C---:B------:R-:W-:Y:S02]  /*1d60*/  IMAD R53, R4.reuse, R22, R53 ;  /* 0x0000001604357224 */ /* 0x040fe400078e0235 */
[----:B------:R-:W-:Y:S01]  /*1d70*/  @!P3 IMAD.IADD R51, R51, 0x1, -R4 ;  /* 0x000000013333b824 */ /* 0x000fe200078e0a04 */
[----:B------:R-:W-:Y:S01]  /*1d80*/  IABS R22, R30 ;  /* 0x0000001e00167213 */ /* 0x000fe20000000000 */
[----:B------:R-:W-:Y:S01]  /*1d90*/  IMAD.MOV.U32 R9, RZ, RZ, R25 ;  /* 0x000000ffff097224 */ /* 0x000fe200078e0019 */
[C---:B------:R-:W-:Y:S01]  /*1da0*/  ISETP.GT.U32.AND P3, PT, R4.reuse, R47, PT ;  /* 0x0000002f0400720c */ /* 0x040fe20003f64070 */
[----:B------:R-:W-:Y:S01]  /*1db0*/  @!P5 IMAD.MOV R39, RZ, RZ, -R39 ;  /* 0x000000ffff27d224 */ /* 0x000fe200078e0a27 */
[C---:B------:R-:W-:Y:S01]  /*1dc0*/  ISETP.GT.U32.AND P5, PT, R4.reuse, R49, PT ;  /* 0x000000310400720c */ /* 0x040fe20003fa4070 */
[----:B------:R-:W-:-:S02]  /*1dd0*/  IMAD R57, R4, R26, R57 ;  /* 0x0000001a04397224 */ /* 0x000fc400078e0239 */
[----:B------:R-:W-:-:S04]  /*1de0*/  IMAD.HI.U32 R24, R5, R55, RZ ;  /* 0x0000003705187227 */ /* 0x000fc800078e00ff */
[----:B------:R-:W-:-:S04]  /*1df0*/  IMAD.HI.U32 R28, R5, R59, RZ ;  /* 0x0000003b051c7227 */ /* 0x000fc800078e00ff */
[----:B------:R-:W-:Y:S01]  /*1e00*/  @!P0 IMAD.MOV R9, RZ, RZ, -R9 ;  /* 0x000000ffff098224 */ /* 0x000fe200078e0a09 */
[C---:B------:R-:W-:Y:S01]  /*1e10*/  ISETP.GT.U32.AND P0, PT, R4.reuse, R51, PT ;  /* 0x000000330400720c */ /* 0x040fe20003f04070 */
[----:B------:R-:W-:Y:S01]  /*1e20*/  @!P6 IMAD.MOV R41, RZ, RZ, -R41 ;  /* 0x000000ffff29e224 */ /* 0x000fe200078e0a29 */
[C---:B------:R-:W-:Y:S01]  /*1e30*/  ISETP.GT.U32.AND P6, PT, R4.reuse, R53, PT ;  /* 0x000000350400720c */ /* 0x040fe20003fc4070 */
[----:B------:R-:W-:Y:S01]  /*1e40*/  @!P2 IMAD.IADD R45, R45, 0x1, -R4 ;  /* 0x000000012d2da824 */ /* 0x000fe200078e0a04 */
[----:B------:R-:W-:Y:S01]  /*1e50*/  ISETP.GT.U32.AND P2, PT, R4, R57, PT ;  /* 0x000000390400720c */ /* 0x000fe20003f44070 */
[----:B------:R-:W-:Y:S02]  /*1e60*/  IMAD.MOV R24, RZ, RZ, -R24 ;  /* 0x000000ffff187224 */ /* 0x000fe400078e0a18 */
[----:B------:R-:W-:Y:S02]  /*1e70*/  IMAD.MOV R28, RZ, RZ, -R28 ;  /* 0x000000ffff1c7224 */ /* 0x000fe400078e0a1c */
[----:B------:R-:W-:-:S04]  /*1e80*/  IMAD.HI.U32 R5, R5, R22, RZ ;  /* 0x0000001605057227 */ /* 0x000fc800078e00ff */
[C---:B------:R-:W-:Y:S02]  /*1e90*/  IMAD R55, R4.reuse, R24, R55 ;  /* 0x0000001804377224 */ /* 0x040fe400078e0237 */
[C---:B------:R-:W-:Y:S02]  /*1ea0*/  IMAD R59, R4.reuse, R28, R59 ;  /* 0x0000001c043b7224 */ /* 0x040fe400078e023b */
[----:B------:R-:W-:Y:S02]  /*1eb0*/  IMAD.MOV R5, RZ, RZ, -R5 ;  /* 0x000000ffff057224 */ /* 0x000fe400078e0a05 */
[----:B------:R-:W-:Y:S01]  /*1ec0*/  @!P4 IMAD.MOV R43, RZ, RZ, -R43 ;  /* 0x000000ffff2bc224 */ /* 0x000fe200078e0a2b */
[C---:B------:R-:W-:Y:S01]  /*1ed0*/  ISETP.GT.U32.AND P4, PT, R4.reuse, R55, PT ;  /* 0x000000370400720c */ /* 0x040fe20003f84070 */
[----:B------:R-:W-:Y:S01]  /*1ee0*/  @!P5 IMAD.IADD R49, R49, 0x1, -R4 ;  /* 0x000000013131d824 */ /* 0x000fe200078e0a04 */
[C---:B------:R-:W-:Y:S01]  /*1ef0*/  ISETP.GT.U32.AND P5, PT, R4.reuse, R59, PT ;  /* 0x0000003b0400720c */ /* 0x040fe20003fa4070 */
[----:B------:R-:W-:-:S02]  /*1f00*/  IMAD R5, R4, R5, R22 ;  /* 0x0000000504057224 */ /* 0x000fc400078e0216 */
[--C-:B------:R-:W-:Y:S01]  /*1f10*/  @!P3 IMAD.IADD R47, R47, 0x1, -R4.reuse ;  /* 0x000000012f2fb824 */ /* 0x100fe200078e0a04 */
[----:B------:R-:W-:Y:S01]  /*1f20*/  ISETP.GE.AND P3, PT, R36, RZ, PT ;  /* 0x000000ff2400720c */ /* 0x000fe20003f66270 */
[--C-:B------:R-:W-:Y:S01]  /*1f30*/  @!P0 IMAD.IADD R51, R51, 0x1, -R4.reuse ;  /* 0x0000000133338824 */ /* 0x100fe200078e0a04 */
[----:B------:R-:W-:Y:S01]  /*1f40*/  ISETP.GE.AND P0, PT, R38, RZ, PT ;  /* 0x000000ff2600720c */ /* 0x000fe20003f06270 */
[--C-:B------:R-:W-:Y:S01]  /*1f50*/  @!P6 IMAD.IADD R53, R53, 0x1, -R4.reuse ;  /* 0x000000013535e824 */ /* 0x100fe200078e0a04 */
[----:B------:R-:W-:Y:S01]  /*1f60*/  ISETP.GE.AND P6, PT, R40, RZ, PT ;  /* 0x000000ff2800720c */ /* 0x000fe20003fc6270 */
[--C-:B------:R-:W-:Y:S01]  /*1f70*/  @!P2 IMAD.IADD R57, R57, 0x1, -R4.reuse ;  /* 0x000000013939a824 */ /* 0x100fe200078e0a04 */
[----:B------:R-:W-:Y:S01]  /*1f80*/  ISETP.GT.U32.AND P2, PT, R4, R5, PT ;  /* 0x000000050400720c */ /* 0x000fe20003f44070 */
[--C-:B------:R-:W-:Y:S01]  /*1f90*/  @!P4 IMAD.IADD R55, R55, 0x1, -R4.reuse ;  /* 0x000000013737c824 */ /* 0x100fe200078e0a04 */
[----:B------:R-:W-:Y:S01]  /*1fa0*/  ISETP.GE.AND P4, PT, R32, RZ, PT ;  /* 0x000000ff2000720c */ /* 0x000fe20003f86270 */
[----:B------:R-:W-:-:S04]  /*1fb0*/  @!P5 IMAD.IADD R59, R59, 0x1, -R4 ;  /* 0x000000013b3bd824 */ /* 0x000fc800078e0a04 */
[----:B------:R-:W-:Y:S01]  /*1fc0*/  @!P3 IMAD.MOV R45, RZ, RZ, -R45 ;  /* 0x000000ffff2db224 */ /* 0x000fe200078e0a2d */
[C---:B------:R-:W-:Y:S01]  /*1fd0*/  ISETP.GT.U32.AND P3, PT, R4.reuse, R53, PT ;  /* 0x000000350400720c */ /* 0x040fe20003f64070 */
[----:B------:R-:W-:Y:S01]  /*1fe0*/  @!P0 IMAD.MOV R47, RZ, RZ, -R47 ;  /* 0x000000ffff2f8224 */ /* 0x000fe200078e0a2f */
[C---:B------:R-:W-:Y:S01]  /*1ff0*/  ISETP.GT.U32.AND P0, PT, R4.reuse, R55, PT ;  /* 0x000000370400720c */ /* 0x040fe20003f04070 */
[----:B------:R-:W-:Y:S01]  /*2000*/  @!P6 IMAD.MOV R49, RZ, RZ, -R49 ;  /* 0x000000ffff31e224 */ /* 0x000fe200078e0a31 */
[C---:B------:R-:W-:Y:S01]  /*2010*/  ISETP.GT.U32.AND P6, PT, R4.reuse, R57, PT ;  /* 0x000000390400720c */ /* 0x040fe20003fc4070 */
[----:B------:R-:W-:Y:S01]  /*2020*/  @!P2 IMAD.IADD R5, R5, 0x1, -R4 ;  /* 0x000000010505a824 */ /* 0x000fe200078e0a04 */
[----:B------:R-:W-:Y:S01]  /*2030*/  ISETP.GT.U32.AND P5, PT, R4, R59, PT ;  /* 0x0000003b0400720c */ /* 0x000fe20003fa4070 */
[----:B------:R-:W-:-:S12]  /*2040*/  @P1 BRA `(.L_x_5) ;  /* 0x0000000000181947 */ /* 0x000fd80003800000 */
[----:B------:R-:W-:Y:S01]  /*2050*/  ELECT P2, URZ, PT ;  /* 0x0000000000ff782f */ /* 0x000fe20003840000 */
[----:B------:R-:W-:Y:S01]  /*2060*/  IMAD.MOV.U32 R22, RZ, RZ, 0x1 ;  /* 0x00000001ff167424 */ /* 0x000fe200078e00ff */
[----:B------:R-:W-:Y:S11]  /*2070*/  UVIRTCOUNT.DEALLOC.SMPOOL 0x80 ;  /* 0x000000800000784c */ /* 0x000ff60000000000 */
[----:B------:R-:W-:-:S04]  /*2080*/  @P2 MOV R24, 0x40 ;  /* 0x0000004000182802 */ /* 0x000fc80000000f00 */
[----:B------:R-:W-:-:S05]  /*2090*/  @P2 LEA R3, R3, R24, 0x18 ;  /* 0x0000001803032211 */ /* 0x000fca00078ec0ff */
[----:B------:R1:W-:Y:S02]  /*20a0*/  @P2 STS.U8 [R3], R22 ;  /* 0x0000001603002388 */ /* 0x0003e40000000000 */
.L_x_5:
[----:B------:R-:W-:Y:S01]  /*20b0*/  ISETP.GT.U32.AND P2, PT, R4, R5, PT ;  /* 0x000000050400720c */ /* 0x000fe20003f44070 */
[----:B------:R-:W-:Y:S01]  /*20c0*/  @!P4 IMAD.MOV R51, RZ, RZ, -R51 ;  /* 0x000000ffff33c224 */ /* 0x000fe200078e0a33 */
[----:B------:R-:W-:Y:S01]  /*20d0*/  ISETP.GE.AND P4, PT, R34, RZ, PT ;  /* 0x000000ff2200720c */ /* 0x000fe20003f86270 */
[--C-:B------:R-:W-:Y:S01]  /*20e0*/  @!P3 IMAD.IADD R53, R53, 0x1, -R4.reuse ;  /* 0x000000013535b824 */ /* 0x100fe200078e0a04 */
[----:B------:R-:W-:Y:S01]  /*20f0*/  ISETP.GE.AND P3, PT, R42, RZ, PT ;  /* 0x000000ff2a00720c */ /* 0x000fe20003f66270 */
[--C-:B------:R-:W-:Y:S01]  /*2100*/  @!P0 IMAD.IADD R55, R55, 0x1, -R4.reuse ;  /* 0x0000000137378824 */ /* 0x100fe200078e0a04 */
[----:B------:R-:W-:Y:S01]  /*2110*/  ISETP.GE.AND P0, PT, R44, RZ, PT ;  /* 0x000000ff2c00720c */ /* 0x000fe20003f06270 */
[--C-:B------:R-:W-:Y:S01]  /*2120*/  @!P6 IMAD.IADD R57, R57, 0x1, -R4.reuse ;  /* 0x000000013939e824 */ /* 0x100fe200078e0a04 */
[----:B------:R-:W-:Y:S01]  /*2130*/  ISETP.GE.AND P6, PT, R46, RZ, PT ;  /* 0x000000ff2e00720c */ /* 0x000fe20003fc6270 */
[----:B------:R-:W-:Y:S01]  /*2140*/  @!P5 IMAD.IADD R59, R59, 0x1, -R4 ;  /* 0x000000013b3bd824 */ /* 0x000fe200078e0a04 */
[----:B------:R-:W-:Y:S01]  /*2150*/  ISETP.GE.AND P5, PT, R30, RZ, PT ;  /* 0x000000ff1e00720c */ /* 0x000fe20003fa6270 */
[----:B------:R-:W-:Y:S01]  /*2160*/  UIADD3 UR14, UPT, UPT, UR12, UR14, URZ ;  /* 0x0000000e0c0e7290 */ /* 0x000fe2000fffe0ff */
[----:B-1----:R-:W-:Y:S01]  /*2170*/  SHF.R.U32.HI R3, RZ, 0x6, R68 ;  /* 0x00000006ff037819 */ /* 0x002fe20000011644 */
[----:B------:R-:W-:Y:S01]  /*2180*/  @!P2 IMAD.IADD R5, R5, 0x1, -R4 ;  /* 0x000000010505a824 */ /* 0x000fe200078e0a04 */
[----:B------:R-:W-:Y:S01]  /*2190*/  ISETP.NE.AND P2, PT, R21, RZ, PT ;  /* 0x000000ff1500720c */ /* 0x000fe20003f45270 */
[----:B------:R-:W-:Y:S01]  /*21a0*/  @!P4 IMAD.MOV R53, RZ, RZ, -R53 ;  /* 0x000000ffff35c224 */ /* 0x000fe200078e0a35 */
[----:B------:R-:W-:Y:S01]  /*21b0*/  LOP3.LUT R4, RZ, R21, RZ, 0x33, !PT ;  /* 0x00000015ff047212 */ /* 0x000fe200078e33ff */
[----:B------:R-:W-:Y:S01]  /*21c0*/  @!P3 IMAD.MOV R55, RZ, RZ, -R55 ;  /* 0x000000ffff37b224 */ /* 0x000fe200078e0a37 */
[----:B------:R-:W-:Y:S01]  /*21d0*/  SGXT.U32 R3, R3, 0x1 ;  /* 0x000000010303781a */ /* 0x000fe20000000000 */
[----:B------:R-:W-:Y:S01]  /*21e0*/  @!P0 IMAD.MOV R57, RZ, RZ, -R57 ;  /* 0x000000ffff398224 */ /* 0x000fe200078e0a39 */
[C---:B------:R-:W-:Y:S01]  /*21f0*/  SEL R34, R4.reuse, R10, !P2 ;  /* 0x0000000a04227207 */ /* 0x040fe20005000000 */
[----:B------:R-:W-:Y:S01]  /*2200*/  @!P6 IMAD.MOV R59, RZ, RZ, -R59 ;  /* 0x000000ffff3be224 */ /* 0x000fe200078e0a3b */
[C---:B------:R-:W-:Y:S01]  /*2210*/  SEL R50, R4.reuse, R18, !P2 ;  /* 0x0000001204327207 */ /* 0x040fe20005000000 */
[----:B------:R-:W-:Y:S01]  /*2220*/  @!P5 IMAD.MOV R5, RZ, RZ, -R5 ;  /* 0x000000ffff05d224 */ /* 0x000fe200078e0a05 */
[C---:B------:R-:W-:Y:S01]  /*2230*/  SEL R36, R4.reuse, R11, !P2 ;  /* 0x0000000b04247207 */ /* 0x040fe20005000000 */
[----:B------:R-:W-:Y:S01]  /*2240*/  STTM.16dp32bit_t0_t15.x64 tmem[UR14], RZ ;  /* 0x000000ff000079ed */ /* 0x000fe20008b0000e */
[----:B------:R-:W-:Y:S01]  /*2250*/  STTM.16dp32bit_t16_t31.x64 tmem[UR14+0x40], RZ ;  /* 0x000040ff000079ed */ /* 0x000fe20008b2000e */
[C---:B------:R-:W-:Y:S01]  /*2260*/  SEL R38, R4.reuse, R12, !P2 ;  /* 0x0000000c04267207 */ /* 0x040fe20005000000 */
[----:B------:R-:W1:Y:S01]  /*2270*/  FENCE.VIEW.ASYNC.T ;  /* 0x00000000000073c6 */ /* 0x000e620000000200 */
[C---:B------:R-:W-:Y:S01]  /*2280*/  SEL R40, R4.reuse, R13, !P2 ;  /* 0x0000000d04287207 */ /* 0x040fe20005000000 */
[----:B------:R-:W2:Y:S01]  /*2290*/  LDC.64 R24, c[0x0][0x3a0] ;  /* 0x0000e800ff187b82 */ /* 0x000ea20000000a00 */
[C---:B------:R-:W-:Y:S01]  /*22a0*/  SEL R42, R4.reuse, R14, !P2 ;  /* 0x0000000e042a7207 */ /* 0x040fe20005000000 */
[----:B------:R-:W-:Y:S01]  /*22b0*/  IMAD R93, R3, R104, RZ ;  /* 0x00000068035d7224 */ /* 0x000fe200078e02ff */
[C---:B------:R-:W-:Y:S01]  /*22c0*/  SEL R44, R4.reuse, R15, !P2 ;  /* 0x0000000f042c7207 */ /* 0x040fe20005000000 */
[----:B------:R-:W-:Y:S01]  /*22d0*/  UMOV UR4, 0x1 ;  /* 0x0000000100047882 */ /* 0x000fe20000000000 */
[----:B------:R-:W-:Y:S01]  /*22e0*/  SEL R46, R4, R16, !P2 ;  /* 0x00000010042e7207 */ /* 0x000fe20005000000 */
[----:B------:R-:W-:Y:S01]  /*22f0*/  IMAD R69, R104, 0x2, R93 ;  /* 0x0000000268457824 */ /* 0x000fe200078e025d */
[C---:B------:R-:W-:Y:S01]  /*2300*/  SEL R48, R4.reuse, R17, !P2 ;  /* 0x0000001104307207 */ /* 0x040fe20005000000 */
[----:B------:R-:W-:Y:S01]  /*2310*/  UIADD3 UR15, UPT, UPT, UR13, 0x6000, URZ ;  /* 0x000060000d0f7890 */ /* 0x000fe2000fffe0ff */
[----:B------:R-:W-:Y:S01]  /*2320*/  SEL R52, R4, R19, !P2 ;  /* 0x0000001304347207 */ /* 0x000fe20005000000 */
[----:B------:R-:W-:Y:S01]  /*2330*/  IMAD R97, R104, 0x2, R69 ;  /* 0x0000000268617824 */ /* 0x000fe200078e0245 */
[C---:B------:R-:W-:Y:S01]  /*2340*/  SEL R54, R4.reuse, R20, !P2 ;  /* 0x0000001404367207 */ /* 0x040fe20005000000 */
[----:B------:R-:W3:Y:S01]  /*2350*/  LDCU.128 UR8, c[0x0][0x380] ;  /* 0x00007000ff0877ac */ /* 0x000ee20008000c00 */
[----:B------:R-:W-:Y:S01]  /*2360*/  SEL R56, R4, R23, !P2 ;  /* 0x0000001704387207 */ /* 0x000fe20005000000 */
[----:B------:R-:W-:Y:S01]  /*2370*/  IMAD R99, R104, 0x2, R97 ;  /* 0x0000000268637824 */ /* 0x000fe200078e0261 */
[C---:B------:R-:W-:Y:S01]  /*2380*/  SEL R58, R4.reuse, R27, !P2 ;  /* 0x0000001b043a7207 */ /* 0x040fe20005000000 */
[----:B------:R-:W4:Y:S01]  /*2390*/  LDCU UR5, c[0x0][0x3b0] ;  /* 0x00007600ff0577ac */ /* 0x000f220008000800 */
[----:B------:R-:W-:Y:S01]  /*23a0*/  SEL R60, R4, R29, !P2 ;  /* 0x0000001d043c7207 */ /* 0x000fe20005000000 */
[----:B------:R-:W-:Y:S01]  /*23b0*/  IMAD R17, R104, 0x2, R99 ;  /* 0x0000000268117824 */ /* 0x000fe200078e0263 */
[----:B------:R-:W-:-:S02]  /*23c0*/  SEL R62, R4, R31, !P2 ;  /* 0x0000001f043e7207 */ /* 0x000fc40005000000 */
[----:B------:R-:W-:Y:S01]  /*23d0*/  SEL R63, R4, R33, !P2 ;  /* 0x00000021043f7207 */ /* 0x000fe20005000000 */
[----:B------:R-:W-:Y:S01]  /*23e0*/  IMAD R11, R104, 0x2, R17 ;  /* 0x00000002680b7824 */ /* 0x000fe200078e0211 */
[----:B------:R-:W-:Y:S01]  /*23f0*/  SEL R64, R4, R35, !P2 ;  /* 0x0000002304407207 */ /* 0x000fe20005000000 */
[----:B--2---:R-:W-:Y:S01]  /*2400*/  IMAD R25, R8, R25, RZ ;  /* 0x0000001908197224 */ /* 0x004fe200078e02ff */
[----:B------:R-:W-:Y:S01]  /*2410*/  SEL R66, R4, R37, !P2 ;  /* 0x0000002504427207 */ /* 0x000fe20005000000 */
[----:B------:R-:W-:Y:S01]  /*2420*/  VIADD R108, R24, 0x1f ;  /* 0x0000001f186c7836 */ /* 0x000fe20000000000 */
[C---:B------:R-:W-:Y:S01]  /*2430*/  SEL R67, R4.reuse, R39, !P2 ;  /* 0x0000002704437207 */ /* 0x040fe20005000000 */
[----:B------:R-:W-:Y:S01]  /*2440*/  IMAD.SHL.U32 R16, R25, 0x2, RZ ;  /* 0x0000000219107824 */ /* 0x000fe200078e00ff */
[C---:B------:R-:W-:Y:S02]  /*2450*/  SEL R70, R4.reuse, R9, !P2 ;  /* 0x0000000904467207 */ /* 0x040fe40005000000 */
[----:B------:R-:W-:-:S02]  /*2460*/  SEL R72, R4, R41, !P2 ;  /* 0x0000002904487207 */ /* 0x000fc40005000000 */
[C---:B------:R-:W-:Y:S02]  /*2470*/  SEL R73, R4.reuse, R43, !P2 ;  /* 0x0000002b04497207 */ /* 0x040fe40005000000 */
[C---:B------:R-:W-:Y:S02]  /*2480*/  SEL R75, R4.reuse, R45, !P2 ;  /* 0x0000002d044b7207 */ /* 0x040fe40005000000 */
[C---:B------:R-:W-:Y:S02]  /*2490*/  SEL R77, R4.reuse, R47, !P2 ;  /* 0x0000002f044d7207 */ /* 0x040fe40005000000 */
[C---:B------:R-:W-:Y:S02]  /*24a0*/  SEL R79, R4.reuse, R49, !P2 ;  /* 0x00000031044f7207 */ /* 0x040fe40005000000 */
[C---:B------:R-:W-:Y:S02]  /*24b0*/  SEL R81, R4.reuse, R51, !P2 ;  /* 0x0000003304517207 */ /* 0x040fe40005000000 */
[----:B------:R-:W-:-:S02]  /*24c0*/  SEL R61, R4, R53, !P2 ;  /* 0x00000035043d7207 */ /* 0x000fc40005000000 */
[C---:B------:R-:W-:Y:S02]  /*24d0*/  SEL R65, R4.reuse, R55, !P2 ;  /* 0x0000003704417207 */ /* 0x040fe40005000000 */
[C---:B------:R-:W-:Y:S02]  /*24e0*/  SEL R71, R4.reuse, R57, !P2 ;  /* 0x0000003904477207 */ /* 0x040fe40005000000 */
[C---:B------:R-:W-:Y:S02]  /*24f0*/  SEL R18, R4.reuse, R59, !P2 ;  /* 0x0000003b04127207 */ /* 0x040fe40005000000 */
[----:B------:R-:W-:Y:S01]  /*2500*/  SEL R10, R4, R5, !P2 ;  /* 0x00000005040a7207 */ /* 0x000fe20005000000 */
[----:B------:R-:W-:Y:S01]  /*2510*/  IMAD R5, R104, 0x2, R11 ;  /* 0x0000000268057824 */ /* 0x000fe200078e020b */
[----:B------:R-:W-:Y:S02]  /*2520*/  SEL R4, R4, R7, !P2 ;  /* 0x0000000704047207 */ /* 0x000fe40005000000 */
[----:B------:R-:W-:Y:S01]  /*2530*/  LOP3.LUT P2, RZ, R68, 0x7f, RZ, 0xc0, !PT ;  /* 0x0000007f44ff7812 */ /* 0x000fe2000784c0ff */
[----:B------:R-:W-:Y:S01]  /*2540*/  IMAD R7, R104, 0x4, R5 ;  /* 0x0000000468077824 */ /* 0x000fe200078e0205 */
[----:B------:R-:W-:-:S02]  /*2550*/  LOP3.LUT R109, R3, 0x8, RZ, 0xfc, !PT ;  /* 0x00000008036d7812 */ /* 0x000fc400078efcff */
[----:B------:R-:W-:Y:S01]  /*2560*/  ISETP.GT.AND P0, PT, R108, 0x1f, PT ;  /* 0x0000001f6c00780c */ /* 0x000fe20003f04270 */
[----:B------:R-:W-:Y:S01]  /*2570*/  IMAD R9, R104, 0x2, R7 ;  /* 0x0000000268097824 */ /* 0x000fe200078e0207 */
[----:B---3--:R-:W-:Y:S02]  /*2580*/  IADD3 R102, P5, PT, R16, UR8, RZ ;  /* 0x0000000810667c10 */ /* 0x008fe4000ffbe0ff */
[----:B------:R-:W-:Y:S01]  /*2590*/  ISETP.LT.AND P4, PT, R109, R24, P0 ;  /* 0x000000186d00720c */ /* 0x000fe20000781270 */
[----:B------:R-:W-:Y:S01]  /*25a0*/  IMAD R15, R104, 0x2, R9 ;  /* 0x00000002680f7824 */ /* 0x000fe200078e0209 */
[----:B------:R-:W-:Y:S02]  /*25b0*/  LEA.HI.X.SX32 R20, R25, UR9, 0x1, P5 ;  /* 0x0000000919147c11 */ /* 0x000fe4000a8f0eff */
[----:B------:R-:W-:Y:S01]  /*25c0*/  LEA R12, P5, R17, R102, 0x1 ;  /* 0x00000066110c7211 */ /* 0x000fe200078a08ff */
[----:B-1----:R-:W-:Y:S01]  /*25d0*/  VOTEU.ALL UP0, P2 ;  /* 0x0000000000ff7886 */ /* 0x002fe20001000000 */
[----:B------:R-:W-:Y:S01]  /*25e0*/  VOTEU.ALL UP1, P2 ;  /* 0x0000000000ff7886 */ /* 0x000fe20001020000 */
[----:B------:R-:W-:-:S02]  /*25f0*/  LOP3.LUT R111, R3, 0x10, RZ, 0xfc, !PT ;  /* 0x00000010036f7812 */ /* 0x000fc400078efcff */
[----:B------:R-:W-:Y:S01]  /*2600*/  PRMT R14, RZ, 0x7610, R14 ;  /* 0x00007610ff0e7816 */ /* 0x000fe2000000000e */
[----:B------:R-:W-:-:S04]  /*2610*/  @!UP0 UIADD3 UR6, UPT, UPT, -UR4, 0x100000, URZ ;  /* 0x0010000004068890 */ /* 0x000fc8000fffe1ff */
[----:B------:R-:W-:Y:S02]  /*2620*/  @!UP0 USHF.L.U32 UR7, UR6, 0xb, URZ ;  /* 0x0000000b06078899 */ /* 0x000fe400080006ff */
[----:B------:R-:W-:Y:S01]  /*2630*/  @!UP0 USHF.L.U32 UR6, UR6, 0x1, URZ ;  /* 0x0000000106068899 */ /* 0x000fe200080006ff */
[----:B------:R-:W-:Y:S01]  /*2640*/  BAR.SYNC.DEFER_BLOCKING 0x0 ;  /* 0x0000000000007b1d */ /* 0x000fe20000010000 */
[----:B------:R-:W-:Y:S01]  /*2650*/  LEA.HI.X.SX32 R13, R17, R20, 0x1, P5 ;  /* 0x00000014110d7211 */ /* 0x000fe200028f0eff */
[----:B------:R-:W-:Y:S01]  /*2660*/  IMAD R101, R104, 0x2, R15 ;  /* 0x0000000268657824 */ /* 0x000fe200078e020f */
[----:B------:R-:W-:-:S03]  /*2670*/  ISETP.LT.AND P3, PT, R111, R24, P0 ;  /* 0x000000186f00720c */ /* 0x000fc60000761270 */
[----:B------:R-:W1:Y:S05]  /*2680*/  FENCE.VIEW.ASYNC.S ;  /* 0x00000000000073c6 */ /* 0x000e6a0000000000 */
[----:B-1----:R1:W2:Y:S02]  /*2690*/  @!UP1 SYNCS.EXCH.64 URZ, [UR15], UR6 ;  /* 0x000000060fff95b2 */ /* 0x0022a40008000100 */
[----:B--2---:R-:W-:Y:S01]  /*26a0*/  BAR.SYNC.DEFER_BLOCKING 0x0 ;  /* 0x0000000000007b1d */ /* 0x004fe20000010000 */
[C---:B------:R-:W-:Y:S01]  /*26b0*/  IMAD R19, R104.reuse, 0x2, R101 ;  /* 0x0000000268137824 */ /* 0x040fe200078e0265 */
[----:B------:R-:W-:Y:S02]  /*26c0*/  PRMT R22, RZ, 0x7610, R22 ;  /* 0x00007610ff167816 */ /* 0x000fe40000000016 */
[C---:B------:R-:W-:Y:S01]  /*26d0*/  LOP3.LUT R115, R3.reuse, 0x1a, RZ, 0xfc, !PT ;  /* 0x0000001a03737812 */ /* 0x040fe200078efcff */
[----:B------:R-:W-:Y:S01]  /*26e0*/  IMAD R87, R104, 0x2, R19 ;  /* 0x0000000268577824 */ /* 0x000fe200078e0213 */
[----:B------:R-:W-:-:S02]  /*26f0*/  LOP3.LUT R113, R3, 0x18, RZ, 0xfc, !PT ;  /* 0x0000001803717812 */ /* 0x000fc400078efcff */
[-C--:B------:R-:W-:Y:S02]  /*2700*/  LEA R30, P6, R19, R102.reuse, 0x1 ;  /* 0x00000066131e7211 */ /* 0x080fe400078c08ff */
[----:B------:R-:W-:Y:S01]  /*2710*/  LOP3.LUT R117, R3, 0xa, RZ, 0xfc, !PT ;  /* 0x0000000a03757812 */ /* 0x000fe200078efcff */
[----:B------:R2:W3:Y:S01]  /*2720*/  @P4 LDG.E.U16 R14, desc[UR26][R12.64] ;  /* 0x0000001a0c0e4981 */ /* 0x0004e2000c1e1500 */
[----:B------:R-:W-:Y:S02]  /*2730*/  LEA R26, P4, R7, R102, 0x1 ;  /* 0x00000066071a7211 */ /* 0x000fe400078808ff */
[----:B------:R-:W-:Y:S02]  /*2740*/  ISETP.LT.AND P5, PT, R113, R24, P0 ;  /* 0x000000187100720c */ /* 0x000fe400007a1270 */
[----:B------:R-:W-:Y:S02]  /*2750*/  LEA.HI.X.SX32 R27, R7, R20, 0x1, P4 ;  /* 0x00000014071b7211 */ /* 0x000fe400020f0eff */
[----:B------:R-:W-:-:S03]  /*2760*/  ISETP.LT.AND P4, PT, R115, R24, P0 ;  /* 0x000000187300720c */ /* 0x000fc60000781270 */
[----:B------:R5:W3:Y:S01]  /*2770*/  @P3 LDG.E.U16 R22, desc[UR26][R26.64] ;  /* 0x0000001a1a163981 */ /* 0x000ae2000c1e1500 */
[----:B------:R-:W-:Y:S02]  /*2780*/  LEA R32, P3, R87, R102, 0x1 ;  /* 0x0000006657207211 */ /* 0x000fe400078608ff */
[-C--:B------:R-:W-:Y:S02]  /*2790*/  LEA.HI.X.SX32 R31, R19, R20.reuse, 0x1, P6 ;  /* 0x00000014131f7211 */ /* 0x080fe400030f0eff */
[----:B------:R-:W-:Y:S02]  /*27a0*/  LEA.HI.X.SX32 R33, R87, R20, 0x1, P3 ;  /* 0x0000001457217211 */ /* 0x000fe400018f0eff */
[----:B------:R-:W-:Y:S02]  /*27b0*/  ISETP.LT.AND P3, PT, R117, R24, P0 ;  /* 0x000000187500720c */ /* 0x000fe40000761270 */
[----:B------:R-:W-:Y:S02]  /*27c0*/  PRMT R19, RZ, 0x7610, R19 ;  /* 0x00007610ff137816 */ /* 0x000fe40000000013 */
[----:B------:R-:W-:-:S02]  /*27d0*/  LOP3.LUT R119, R3, 0x12, RZ, 0xfc, !PT ;  /* 0x0000001203777812 */ /* 0x000fc400078efcff */
[----:B--2---:R-:W-:Y:S02]  /*27e0*/  LEA R12, P6, R11, R102, 0x1 ;  /* 0x000000660b0c7211 */ /* 0x004fe400078c08ff */
[----:B------:R-:W-:Y:S01]  /*27f0*/  PRMT R134, RZ, 0x7610, R134 ;  /* 0x00007610ff867816 */ /* 0x000fe20000000086 */
[----:B------:R-:W2:Y:S01]  /*2800*/  @P4 LDG.E.U16 R19, desc[UR26][R32.64] ;  /* 0x0000001a20134981 */ /* 0x000ea2000c1e1500 */
[----:B------:R-:W-:Y:S02]  /*2810*/  LOP3.LUT R121, R3, 0xc, RZ, 0xfc, !PT ;  /* 0x0000000c03797812 */ /* 0x000fe400078efcff */
[----:B------:R-:W-:Y:S02]  /*2820*/  PRMT R21, RZ, 0x7610, R21 ;  /* 0x00007610ff157816 */ /* 0x000fe40000000015 */
[----:B------:R-:W-:Y:S01]  /*2830*/  ISETP.LT.AND P4, PT, R119, R24, P0 ;  /* 0x000000187700720c */ /* 0x000fe20000781270 */
[----:B------:R4:W2:Y:S01]  /*2840*/  @P5 LDG.E.U16 R134, desc[UR26][R30.64] ;  /* 0x0000001a1e865981 */ /* 0x0008a2000c1e1500 */
[----:B------:R-:W-:-:S02]  /*2850*/  LEA.HI.X.SX32 R13, R11, R20, 0x1, P6 ;  /* 0x000000140b0d7211 */ /* 0x000fc400030f0eff */
[----:B------:R-:W-:Y:S02]  /*2860*/  LOP3.LUT R110, R68, 0x1f, RZ, 0xc0, !PT ;  /* 0x0000001f446e7812 */ /* 0x000fe400078ec0ff */
[----:B------:R-:W-:Y:S01]  /*2870*/  ISETP.LT.AND P6, PT, R121, R24, P0 ;  /* 0x000000187900720c */ /* 0x000fe200007c1270 */
[----:B------:R0:W2:Y:S01]  /*2880*/  @P3 LDG.E.U16 R21, desc[UR26][R12.64] ;  /* 0x0000001a0c153981 */ /* 0x0000a2000c1e1500 */
[-C--:B------:R-:W-:Y:S01]  /*2890*/  LEA R28, P5, R9, R102.reuse, 0x1 ;  /* 0x00000066091c7211 */ /* 0x080fe200078a08ff */
[----:B------:R-:W-:Y:S01]  /*28a0*/  IMAD R91, R110, R105, RZ ;  /* 0x000000696e5b7224 */ /* 0x000fe200078e02ff */
[----:B-----5:R-:W-:Y:S02]  /*28b0*/  LEA R26, P3, R5, R102, 0x1 ;  /* 0x00000066051a7211 */ /* 0x020fe400078608ff */
[----:B------:R-:W-:Y:S02]  /*28c0*/  PRMT R23, RZ, 0x7610, R23 ;  /* 0x00007610ff177816 */ /* 0x000fe40000000017 */
[----:B------:R-:W-:-:S02]  /*28d0*/  LEA.HI.X.SX32 R29, R9, R20, 0x1, P5 ;  /* 0x00000014091d7211 */ /* 0x000fc400028f0eff */
[----:B------:R-:W-:Y:S01]  /*28e0*/  PRMT R8, RZ, 0x7610, R8 ;  /* 0x00007610ff087816 */ /* 0x000fe20000000008 */
[----:B----4-:R-:W-:Y:S01]  /*28f0*/  IMAD R30, R34, UR5, RZ ;  /* 0x00000005221e7c24 */ /* 0x010fe2000f8e02ff */
[----:B------:R-:W-:Y:S01]  /*2900*/  LEA.HI.X.SX32 R27, R5, R20, 0x1, P3 ;  /* 0x00000014051b7211 */ /* 0x000fe200018f0eff */
[----:B------:R4:W5:Y:S01]  /*2910*/  @P4 LDG.E.U16 R23, desc[UR26][R28.64] ;  /* 0x0000001a1c174981 */ /* 0x000962000c1e1500 */
[----:B0-----:R-:W-:Y:S02]  /*2920*/  LEA R12, P5, R15, R102, 0x1 ;  /* 0x000000660f0c7211 */ /* 0x001fe400078a08ff */
[----:B------:R-:W-:Y:S01]  /*2930*/  LEA R90, P3, R91, UR10, 0x1 ;  /* 0x0000000a5b5a7c11 */ /* 0x000fe2000f8608ff */
[----:B------:R0:W2:Y:S01]  /*2940*/  @P6 LDG.E.U16 R8, desc[UR26][R26.64] ;  /* 0x0000001a1a086981 */ /* 0x0000a2000c1e1500 */
[----:B------:R-:W-:Y:S01]  /*2950*/  LEA.HI.X.SX32 R13, R15, R20, 0x1, P5 ;  /* 0x000000140f0d7211 */ /* 0x000fe200028f0eff */
[----:B------:R-:W-:Y:S01]  /*2960*/  IMAD R31, R38, UR5, RZ ;  /* 0x00000005261f7c24 */ /* 0x000fe2000f8e02ff */
[----:B------:R-:W-:Y:S01]  /*2970*/  LEA.HI.X.SX32 R91, R91, UR11, 0x1, P3 ;  /* 0x0000000b5b5b7c11 */ /* 0x000fe200098f0eff */
[----:B----4-:R-:W-:Y:S01]  /*2980*/  IMAD R29, R36, UR5, RZ ;  /* 0x00000005241d7c24 */ /* 0x010fe2000f8e02ff */
[----:B0-----:R-:W-:Y:S01]  /*2990*/  LEA R26, P5, R30, R90, 0x1 ;  /* 0x0000005a1e1a7211 */ /* 0x001fe200078a08ff */
[----:B------:R-:W-:-:S03]  /*29a0*/  IMAD R33, R40, UR5, RZ ;  /* 0x0000000528217c24 */ /* 0x000fc6000f8e02ff */
[-C--:B------:R-:W-:Y:S01]  /*29b0*/  LEA R28, P6, R29, R90.reuse, 0x1 ;  /* 0x0000005a1d1c7211 */ /* 0x080fe200078c08ff */
[----:B------:R-:W-:Y:S01]  /*29c0*/  IMAD R35, R42, UR5, RZ ;  /* 0x000000052a237c24 */ /* 0x000fe2000f8e02ff */
[-C--:B------:R-:W-:Y:S02]  /*29d0*/  LEA.HI.X.SX32 R27, R30, R91.reuse, 0x1, P5 ;  /* 0x0000005b1e1b7211 */ /* 0x080fe400028f0eff */
[-C--:B------:R-:W-:Y:S01]  /*29e0*/  LEA R30, P5, R31, R90.reuse, 0x1 ;  /* 0x0000005a1f1e7211 */ /* 0x080fe200078a08ff */
[----:B------:R-:W-:Y:S01]  /*29f0*/  IMAD R37, R44, UR5, RZ ;  /* 0x000000052c257c24 */ /* 0x000fe2000f8e02ff */
[-C--:B------:R-:W-:Y:S02]  /*2a00*/  LEA.HI.X.SX32 R29, R29, R91.reuse, 0x1, P6 ;  /* 0x0000005b1d1d7211 */ /* 0x080fe400030f0eff */
[----:B------:R-:W-:Y:S01]  /*2a10*/  LEA R32, P6, R33, R90, 0x1 ;  /* 0x0000005a21207211 */ /* 0x000fe200078c08ff */
[----:B------:R-:W-:Y:S01]  /*2a20*/  IMAD R39, R46, UR5, RZ ;  /* 0x000000052e277c24 */ /* 0x000fe2000f8e02ff */
[----:B------:R-:W-:-:S02]  /*2a30*/  LEA.HI.X.SX32 R31, R31, R91, 0x1, P5 ;  /* 0x0000005b1f1f7211 */ /* 0x000fc400028f0eff */
        /* <DEDUP_REMOVED lines=41> */
[-C--:B------:R-:W-:Y:S01]  /*2cd0*/  LEA.HI.X.SX32 R59, R59, R91.reuse, 0x1, P5 ;  /* 0x0000005b3b3b7211 */ /* 0x080fe200028f0eff */
[----:B------:R-:W-:Y:S01]  /*2ce0*/  IMAD R83, R61, UR5, RZ ;  /* 0x000000053d537c24 */ /* 0x000fe2000f8e02ff */
[----:B------:R-:W-:Y:S01]  /*2cf0*/  LEA R62, P5, R66, R90, 0x1 ;  /* 0x0000005a423e7211 */ /* 0x000fe200078a08ff */
[----:B------:R-:W-:Y:S01]  /*2d00*/  IMAD R73, R73, UR5, RZ ;  /* 0x0000000549497c24 */ /* 0x000fe2000f8e02ff */
[----:B------:R-:W-:-:S02]  /*2d10*/  LEA.HI.X.SX32 R61, R63, R91, 0x1, P6 ;  /* 0x0000005b3f3d7211 */ /* 0x000fc400030f0eff */
[-C--:B------:R-:W-:Y:S01]  /*2d20*/  LEA R64, P6, R67, R90.reuse, 0x1 ;  /* 0x0000005a43407211 */ /* 0x080fe200078c08ff */
[----:B------:R-:W-:Y:S01]  /*2d30*/  IMAD R75, R75, UR5, RZ ;  /* 0x000000054b4b7c24 */ /* 0x000fe2000f8e02ff */
[-C--:B------:R-:W-:Y:S01]  /*2d40*/  LEA.HI.X.SX32 R63, R66, R91.reuse, 0x1, P5 ;  /* 0x0000005b423f7211 */ /* 0x080fe200028f0eff */
[----:B------:R-:W-:Y:S01]  /*2d50*/  IMAD R85, R65, UR5, RZ ;  /* 0x0000000541557c24 */ /* 0x000fe2000f8e02ff */
[CC--:B------:R-:W-:Y:S01]  /*2d60*/  LEA R66, P5, R72.reuse, R90.reuse, 0x1 ;  /* 0x0000005a48427211 */ /* 0x0c0fe200078a08ff */
        /* <DEDUP_REMOVED lines=9> */
[-C--:B------:R-:W-:Y:S02]  /*2e00*/  LEA R74, P6, R77, R90.reuse, 0x1 ;  /* 0x0000005a4d4a7211 */ /* 0x080fe400078c08ff */
[-C--:B------:R-:W-:Y:S02]  /*2e10*/  LEA.HI.X.SX32 R73, R75, R91.reuse, 0x1, P5 ;  /* 0x0000005b4b497211 */ /* 0x080fe400028f0eff */
[-C--:B------:R-:W-:Y:S02]  /*2e20*/  LEA R76, P5, R79, R90.reuse, 0x1 ;  /* 0x0000005a4f4c7211 */ /* 0x080fe400078a08ff */
[-C--:B------:R-:W-:Y:S02]  /*2e30*/  LEA.HI.X.SX32 R75, R77, R91.reuse, 0x1, P6 ;  /* 0x0000005b4d4b7211 */ /* 0x080fe400030f0eff */
[----:B------:R-:W-:Y:S02]  /*2e40*/  LEA R78, P6, R81, R90, 0x1 ;  /* 0x0000005a514e7211 */ /* 0x000fe400078c08ff */
[----:B------:R-:W-:-:S02]  /*2e50*/  LEA.HI.X.SX32 R77, R79, R91, 0x1, P5 ;  /* 0x0000005b4f4d7211 */ /* 0x000fc400028f0eff */
[-C--:B------:R-:W-:Y:S01]  /*2e60*/  LEA R80, P5, R83, R90.reuse, 0x1 ;  /* 0x0000005a53507211 */ /* 0x080fe200078a08ff */
[----:B------:R-:W-:Y:S01]  /*2e70*/  IMAD R18, R18, UR5, RZ ;  /* 0x0000000512127c24 */ /* 0x000fe2000f8e02ff */
[-C--:B------:R-:W-:Y:S02]  /*2e80*/  LEA.HI.X.SX32 R79, R81, R91.reuse, 0x1, P6 ;  /* 0x0000005b514f7211 */ /* 0x080fe400030f0eff */
[-C--:B------:R-:W-:Y:S01]  /*2e90*/  LEA R82, P6, R85, R90.reuse, 0x1 ;  /* 0x0000005a55527211 */ /* 0x080fe200078c08ff */
[----:B------:R-:W-:Y:S01]  /*2ea0*/  IMAD R10, R10, UR5, RZ ;  /* 0x000000050a0a7c24 */ /* 0x000fe2000f8e02ff */
[----:B------:R-:W-:Y:S02]  /*2eb0*/  LEA.HI.X.SX32 R81, R83, R91, 0x1, P5 ;  /* 0x0000005b53517211 */ /* 0x000fe400028f0eff */
[----:B------:R-:W-:Y:S01]  /*2ec0*/  LEA R84, P5, R88, R90, 0x1 ;  /* 0x0000005a58547211 */ /* 0x000fe200078a08ff */
[----:B------:R-:W-:Y:S01]  /*2ed0*/  IMAD R4, R4, UR5, RZ ;  /* 0x0000000504047c24 */ /* 0x000fe2000f8e02ff */
[----:B------:R-:W-:-:S02]  /*2ee0*/  LOP3.LUT R125, R3, 0x1c, RZ, 0xfc, !PT ;  /* 0x0000001c037d7812 */ /* 0x000fc400078efcff */
[-C--:B------:R-:W-:Y:S02]  /*2ef0*/  LEA.HI.X.SX32 R83, R85, R91.reuse, 0x1, P6 ;  /* 0x0000005b55537211 */ /* 0x080fe400030f0eff */
[-C--:B------:R-:W-:Y:S01]  /*2f00*/  LEA R86, P6, R18, R90.reuse, 0x1 ;  /* 0x0000005a12567211 */ /* 0x080fe200078c08ff */
[----:B------:R-:W-:Y:S01]  /*2f10*/  IMAD R95, R104, 0x2, R87 ;  /* 0x00000002685f7824 */ /* 0x000fe200078e0257 */
[----:B------:R-:W-:Y:S02]  /*2f20*/  LEA.HI.X.SX32 R85, R88, R91, 0x1, P5 ;  /* 0x0000005b58557211 */ /* 0x000fe400028f0eff */
[----:B------:R-:W-:Y:S02]  /*2f30*/  LEA R88, P5, R10, R90, 0x1 ;  /* 0x0000005a0a587211 */ /* 0x000fe400078a08ff */
[----:B------:R-:W-:Y:S02]  /*2f40*/  LOP3.LUT R123, R3, 0x14, RZ, 0xfc, !PT ;  /* 0x00000014037b7812 */ /* 0x000fe400078efcff */
[----:B------:R-:W-:-:S02]  /*2f50*/  ISETP.LT.AND P3, PT, R125, R24, P0 ;  /* 0x000000187d00720c */ /* 0x000fc40000761270 */
[-C--:B------:R-:W-:Y:S02]  /*2f60*/  LEA.HI.X.SX32 R87, R18, R91.reuse, 0x1, P6 ;  /* 0x0000005b12577211 */ /* 0x080fe400030f0eff */
[----:B------:R-:W-:Y:S02]  /*2f70*/  LEA R90, P6, R4, R90, 0x1 ;  /* 0x0000005a045a7211 */ /* 0x000fe400078c08ff */
[-C--:B------:R-:W-:Y:S02]  /*2f80*/  LEA.HI.X.SX32 R89, R10, R91.reuse, 0x1, P5 ;  /* 0x0000005b0a597211 */ /* 0x080fe400028f0eff */
[----:B------:R-:W-:Y:S02]  /*2f90*/  ISETP.LT.AND P4, PT, R123, R24, P0 ;  /* 0x000000187b00720c */ /* 0x000fe40000781270 */
[----:B------:R-:W-:Y:S02]  /*2fa0*/  LEA R106, P5, R95, R102, 0x1 ;  /* 0x000000665f6a7211 */ /* 0x000fe400078a08ff */
[----:B------:R-:W-:-:S02]  /*2fb0*/  LEA.HI.X.SX32 R91, R4, R91, 0x1, P6 ;  /* 0x0000005b045b7211 */ /* 0x000fc400030f0eff */
[----:B------:R-:W-:Y:S02]  /*2fc0*/  PRMT R4, RZ, 0x7610, R4 ;  /* 0x00007610ff047816 */ /* 0x000fe40000000004 */
[----:B------:R-:W-:Y:S02]  /*2fd0*/  LEA.HI.X.SX32 R107, R95, R20, 0x1, P5 ;  /* 0x000000145f6b7211 */ /* 0x000fe400028f0eff */
[----:B------:R-:W-:-:S03]  /*2fe0*/  PRMT R10, RZ, 0x7610, R10 ;  /* 0x00007610ff0a7816 */ /* 0x000fc6000000000a */
[----:B------:R-:W4:Y:S01]  /*2ff0*/  @P3 LDG.E.U16 R4, desc[UR26][R106.64] ;  /* 0x0000001a6a043981 */ /* 0x000f22000c1e1500 */
[----:B------:R-:W-:Y:S02]  /*3000*/  LEA R92, P3, R93, R102, 0x1 ;  /* 0x000000665d5c7211 */ /* 0x000fe400078608ff */
[C---:B------:R-:W-:Y:S01]  /*3010*/  LOP3.LUT R127, R3.reuse, 0x2, RZ, 0xfc, !PT ;  /* 0x00000002037f7812 */ /* 0x040fe200078efcff */
[----:B------:R0:W4:Y:S01]  /*3020*/  @P4 LDG.E.U16 R10, desc[UR26][R12.64] ;  /* 0x0000001a0c0a4981 */ /* 0x000122000c1e1500 */
[----:B------:R-:W-:Y:S02]  /*3030*/  ISETP.LT.AND P4, PT, R3, R24, P0 ;  /* 0x000000180300720c */ /* 0x000fe40000781270 */
[----:B------:R-:W-:Y:S02]  /*3040*/  LEA.HI.X.SX32 R93, R93, R20, 0x1, P3 ;  /* 0x000000145d5d7211 */ /* 0x000fe400018f0eff */
[----:B------:R-:W-:Y:S02]  /*3050*/  ISETP.LT.AND P3, PT, R127, R24, P0 ;  /* 0x000000187f00720c */ /* 0x000fe40000761270 */
[----:B------:R-:W-:-:S02]  /*3060*/  LEA R94, P5, R69, R102, 0x1 ;  /* 0x00000066455e7211 */ /* 0x000fc400078a08ff */
[----:B------:R-:W-:Y:S02]  /*3070*/  PRMT R158, RZ, 0x7610, R158 ;  /* 0x00007610ff9e7816 */ /* 0x000fe4000000009e */
[----:B------:R-:W-:Y:S02]  /*3080*/  PRMT R136, RZ, 0x7610, R136 ;  /* 0x00007610ff887816 */ /* 0x000fe40000000088 */
[----:B------:R-:W-:Y:S02]  /*3090*/  LEA.HI.X.SX32 R95, R69, R20, 0x1, P5 ;  /* 0x00000014455f7211 */ /* 0x000fe400028f0eff */
[----:B------:R-:W4:Y:S04]  /*30a0*/  @P4 LDG.E.U16 R158, desc[UR26][R92.64] ;  /* 0x0000001a5c9e4981 */ /* 0x000f28000c1e1500 */
[----:B------:R-:W5:Y:S01]  /*30b0*/  @P3 LDG.E.U16 R136, desc[UR26][R94.64] ;  /* 0x0000001a5e883981 */ /* 0x000f62000c1e1500 */
[----:B------:R-:W-:-:S02]  /*30c0*/  LEA.HI R129, R68, 0xe, RZ, 0x1a ;  /* 0x0000000e44817811 */ /* 0x000fc400078fd0ff */
[----:B------:R-:W-:Y:S02]  /*30d0*/  LOP3.LUT R135, R3, 0x4, RZ, 0xfc, !PT ;  /* 0x0000000403877812 */ /* 0x000fe400078efcff */
[----:B0-----:R-:W-:Y:S02]  /*30e0*/  LEA R12, P4, R101, R102, 0x1 ;  /* 0x00000066650c7211 */ /* 0x001fe400078808ff */
[----:B------:R-:W-:Y:S01]  /*30f0*/  LOP3.LUT R133, R3, 0x16, RZ, 0xfc, !PT ;  /* 0x0000001603857812 */ /* 0x000fe200078efcff */
[----:B------:R-:W-:Y:S01]  /*3100*/  IMAD R103, R129, R104, RZ ;  /* 0x0000006881677224 */ /* 0x000fe200078e02ff */
[----:B------:R-:W-:Y:S02]  /*3110*/  ISETP.LT.AND P3, PT, R135, R24, P0 ;  /* 0x000000188700720c */ /* 0x000fe40000761270 */
[----:B------:R-:W-:Y:S02]  /*3120*/  LEA.HI R131, R68, 0x1e, RZ, 0x1a ;  /* 0x0000001e44837811 */ /* 0x000fe400078fd0ff */
[----:B------:R-:W-:-:S02]  /*3130*/  LEA R96, P6, R97, R102, 0x1 ;  /* 0x0000006661607211 */ /* 0x000fc400078c08ff */
[----:B------:R-:W-:Y:S02]  /*3140*/  LEA.HI.X.SX32 R13, R101, R20, 0x1, P4 ;  /* 0x00000014650d7211 */ /* 0x000fe400020f0eff */
[----:B------:R-:W-:Y:S02]  /*3150*/  ISETP.LT.AND P4, PT, R133, R24, P0 ;  /* 0x000000188500720c */ /* 0x000fe40000781270 */
[----:B------:R-:W-:Y:S01]  /*3160*/  LEA R98, P5, R99, R102, 0x1 ;  /* 0x0000006663627211 */ /* 0x000fe200078a08ff */
[----:B------:R-:W-:Y:S01]  /*3170*/  IMAD R107, R131, R104, RZ ;  /* 0x00000068836b7224 */ /* 0x000fe200078e02ff */
[----:B------:R-:W-:Y:S02]  /*3180*/  LOP3.LUT R137, R3, 0x6, RZ, 0xfc, !PT ;  /* 0x0000000603897812 */ /* 0x000fe400078efcff */
[----:B------:R-:W-:Y:S02]  /*3190*/  LEA.HI.X.SX32 R97, R97, R20, 0x1, P6 ;  /* 0x0000001461617211 */ /* 0x000fe400030f0eff */
[----:B------:R-:W-:-:S02]  /*31a0*/  LEA R100, P6, R103, R102, 0x1 ;  /* 0x0000006667647211 */ /* 0x000fc400078c08ff */
[----:B------:R-:W-:Y:S02]  /*31b0*/  PRMT R156, RZ, 0x7610, R156 ;  /* 0x00007610ff9c7816 */ /* 0x000fe4000000009c */
[----:B------:R-:W-:Y:S02]  /*31c0*/  LEA.HI.X.SX32 R99, R99, R20, 0x1, P5 ;  /* 0x0000001463637211 */ /* 0x000fe400028f0eff */
[----:B------:R-:W-:Y:S02]  /*31d0*/  ISETP.LT.AND P5, PT, R137, R24, P0 ;  /* 0x000000188900720c */ /* 0x000fe400007a1270 */
[----:B------:R-:W-:Y:S01]  /*31e0*/  LEA.HI.X.SX32 R101, R103, R20, 0x1, P6 ;  /* 0x0000001467657211 */ /* 0x000fe200030f0eff */
[----:B------:R-:W5:Y:S01]  /*31f0*/  @P3 LDG.E.U16 R156, desc[UR26][R96.64] ;  /* 0x0000001a609c3981 */ /* 0x000f62000c1e1500 */
[----:B------:R-:W-:Y:S02]  /*3200*/  PRMT R18, RZ, 0x7610, R18 ;  /* 0x00007610ff127816 */ /* 0x000fe40000000012 */
[----:B------:R-:W-:-:S02]  /*3210*/  LEA R102, P6, R107, R102, 0x1 ;  /* 0x000000666b667211 */ /* 0x000fc400078c08ff */
[----:B------:R-:W-:Y:S02]  /*3220*/  ISETP.LT.AND P3, PT, R129, R24, P0 ;  /* 0x000000188100720c */ /* 0x000fe40000761270 */
[----:B------:R-:W-:Y:S01]  /*3230*/  LEA.HI.X.SX32 R103, R107, R20, 0x1, P6 ;  /* 0x000000146b677211 */ /* 0x000fe200030f0eff */
[----:B------:R0:W5:Y:S01]  /*3240*/  @P4 LDG.E.U16 R18, desc[UR26][R12.64] ;  /* 0x0000001a0c124981 */ /* 0x000162000c1e1500 */
[----:B------:R-:W-:Y:S02]  /*3250*/  PRMT R20, RZ, 0x7610, R20 ;  /* 0x00007610ff147816 */ /* 0x000fe40000000014 */
[-C--:B------:R-:W-:Y:S02]  /*3260*/  ISETP.LT.AND P4, PT, R131, R24.reuse, P0 ;  /* 0x000000188300720c */ /* 0x080fe40000781270 */
[----:B------:R-:W-:Y:S02]  /*3270*/  ISETP.LT.AND P0, PT, R110, R24, P0 ;  /* 0x000000186e00720c */ /* 0x000fe40000701270 */
[----:B------:R-:W5:Y:S01]  /*3280*/  @P5 LDG.E.U16 R20, desc[UR26][R98.64] ;  /* 0x0000001a62145981 */ /* 0x000f62000c1e1500 */
[----:B------:R-:W-:-:S02]  /*3290*/  PRMT R138, RZ, 0x7610, R138 ;  /* 0x00007610ff8a7816 */ /* 0x000fc4000000008a */
[----:B------:R-:W-:Y:S02]  /*32a0*/  PRMT R140, RZ, 0x7610, R140 ;  /* 0x00007610ff8c7816 */ /* 0x000fe4000000008c */
[----:B------:R-:W-:Y:S02]  /*32b0*/  PRMT R142, RZ, 0x7610, R142 ;  /* 0x00007610ff8e7816 */ /* 0x000fe4000000008e */
[----:B------:R-:W-:Y:S01]  /*32c0*/  PRMT R144, RZ, 0x7610, R144 ;  /* 0x00007610ff907816 */ /* 0x000fe20000000090 */
[----:B------:R-:W5:Y:S01]  /*32d0*/  @P3 LDG.E.U16 R138, desc[UR26][R100.64] ;  /* 0x0000001a648a3981 */ /* 0x000f62000c1e1500 */
[----:B------:R-:W-:Y:S02]  /*32e0*/  PRMT R146, RZ, 0x7610, R146 ;  /* 0x00007610ff927816 */ /* 0x000fe40000000092 */
[----:B------:R-:W-:Y:S01]  /*32f0*/  PRMT R148, RZ, 0x7610, R148 ;  /* 0x00007610ff947816 */ /* 0x000fe20000000094 */
[----:B------:R-:W5:Y:S01]  /*3300*/  @P4 LDG.E.U16 R140, desc[UR26][R102.64] ;  /* 0x0000001a668c4981 */ /* 0x000f62000c1e1500 */
[----:B------:R-:W-:-:S02]  /*3310*/  PRMT R150, RZ, 0x7610, R150 ;  /* 0x00007610ff967816 */ /* 0x000fc40000000096 */
[----:B------:R-:W-:Y:S01]  /*3320*/  PRMT R152, RZ, 0x7610, R152 ;  /* 0x00007610ff987816 */ /* 0x000fe20000000098 */
[----:B------:R-:W5:Y:S01]  /*3330*/  @P0 LDG.E.U16 R142, desc[UR26][R26.64] ;  /* 0x0000001a1a8e0981 */ /* 0x000f62000c1e1500 */
        /* <DEDUP_REMOVED lines=38> */
[----:B------:R-:W5:Y:S04]  /*35a0*/  @P0 LDG.E.U16 R124, desc[UR26][R80.64] ;  /* 0x0000001a507c0981 */ /* 0x000f68000c1e1500 */
        /* <DEDUP_REMOVED lines=17> */
[----:B------:R-:W5:Y:S01]  /*36c0*/  @P0 LDG.E.U16 R132, desc[UR26][R90.64] ;  /* 0x0000001a5a840981 */ /* 0x000f62000c1e1500 */
[----:B0-----:R-:W-:Y:S01]  /*36d0*/  SHF.R.S32.HI R12, RZ, 0x6, R68 ;  /* 0x00000006ff0c7819 */ /* 0x001fe20000011444 */
[----:B------:R-:W-:-:S04]  /*36e0*/  @!UP0 UIADD3 UR4, UPT, UPT, -UR4, 0x100000, URZ ;  /* 0x0010000004048890 */ /* 0x000fc8000fffe1ff */
[----:B------:R-:W-:Y:S02]  /*36f0*/  @!UP0 USHF.L.U32 UR5, UR4, 0xb, URZ ;  /* 0x0000000b04058899 */ /* 0x000fe400080006ff */
[----:B------:R-:W-:Y:S01]  /*3700*/  @!UP0 USHF.L.U32 UR4, UR4, 0x1, URZ ;  /* 0x0000000104048899 */ /* 0x000fe200080006ff */
[----:B------:R-:W-:Y:S01]  /*3710*/  SGXT R12, R12, 0x1 ;  /* 0x000000010c0c781a */ /* 0x000fe20000000200 */
[----:B------:R-:W-:-:S03]  /*3720*/  IMAD.SHL.U32 R107, R68, 0x2, RZ ;  /* 0x00000002446b7824 */ /* 0x000fc600078e00ff */
[----:B------:R-:W-:Y:S01]  /*3730*/  LOP3.LUT R12, R12, 0x90, RZ, 0xc0, !PT ;  /* 0x000000900c0c7812 */ /* 0x000fe200078ec0ff */
[----:B------:R-:W-:Y:S01]  /*3740*/  VOTEU.ALL UP0, P2 ;  /* 0x0000000000ff7886 */ /* 0x000fe20001000000 */
[----:B------:R-:W-:Y:S02]  /*3750*/  ISETP.NE.U32.AND P0, PT, R6, RZ, PT ;  /* 0x000000ff0600720c */ /* 0x000fe40003f05070 */
[----:B------:R-:W-:Y:S02]  /*3760*/  LOP3.LUT R107, R12, 0x7e, R107, 0x78, !PT ;  /* 0x0000007e0c6b7812 */ /* 0x000fe400078e786b */
[----:B------:R-:W-:Y:S01]  /*3770*/  SHF.R.S32.HI R6, RZ, 0x1f, R25 ;  /* 0x0000001fff067819 */ /* 0x000fe20000011419 */
[----:B------:R0:W0:Y:S01]  /*3780*/  @!UP0 SYNCS.EXCH.64 URZ, [UR13+0x6008], UR4 ;  /* 0x006008040dff85b2 */ /* 0x0000220008000100 */
[C---:B------:R-:W-:Y:S01]  /*3790*/  LOP3.LUT R106, R107.reuse, 0x20, RZ, 0x3c, !PT ;  /* 0x000000206b6a7812 */ /* 0x040fe200078e3cff */
[----:B---3--:R3:W-:Y:S01]  /*37a0*/  STS.U16 [R107+UR13+0x4400], R14 ;  /* 0x0044000e6b007988 */ /* 0x0087e2000800040d */
[----:B------:R-:W-:-:S02]  /*37b0*/  LOP3.LUT R69, R107, 0x40, RZ, 0x3c, !PT ;  /* 0x000000406b457812 */ /* 0x000fc400078e3cff */
[----:B------:R-:W-:Y:S02]  /*37c0*/  SHF.L.U64.HI R13, R25, 0x1, R6 ;  /* 0x00000001190d7819 */ /* 0x000fe40000010206 */
[----:B------:R-:W-:Y:S01]  /*37d0*/  SHF.R.S32.HI R6, RZ, 0x1f, R17 ;  /* 0x0000001fff067819 */ /* 0x000fe20000011411 */
[----:B------:R1:W-:Y:S01]  /*37e0*/  STS.U16 [R107+UR13+0x4800], R22 ;  /* 0x004800166b007988 */ /* 0x0003e2000800040d */
[----:B---3--:R-:W-:-:S03]  /*37f0*/  LEA R14, P3, R17, R16, 0x1 ;  /* 0x00000010110e7211 */ /* 0x008fc600078608ff */
[----:B--2---:R2:W-:Y:S01]  /*3800*/  STS.U16 [R107+UR13+0x4c00], R134 ;  /* 0x004c00866b007988 */ /* 0x0045e2000800040d */
[----:B------:R-:W-:Y:S02]  /*3810*/  LEA.HI.X R6, R17, R13, R6, 0x1, P3 ;  /* 0x0000000d11067211 */ /* 0x000fe400018f0c06 */
[----:B-1----:R-:W-:Y:S02]  /*3820*/  SHF.R.S32.HI R22, RZ, 0x1f, R5 ;  /* 0x0000001fff167819 */ /* 0x002fe40000011405 */
[----:B------:R-:W-:Y:S02]  /*3830*/  LEA R12, P3, R11, R16, 0x1 ;  /* 0x000000100b0c7211 */ /* 0x000fe400078608ff */
[----:B--2---:R-:W-:Y:S02]  /*3840*/  SHF.R.S32.HI R134, RZ, 0x1f, R9 ;  /* 0x0000001fff867819 */ /* 0x004fe40000011409 */
[----:B------:R-:W-:Y:S01]  /*3850*/  LOP3.LUT R25, R107, 0x60, RZ, 0x3c, !PT ;  /* 0x000000606b197812 */ /* 0x000fe200078e3cff */
[----:B------:R-:W-:Y:S01]  /*3860*/  IMAD R17, R115, R104, RZ ;  /* 0x0000006873117224 */ /* 0x000fe200078e02ff */
[----:B----4-:R-:W-:Y:S04]  /*3870*/  STS.U16 [R107+UR13+0x4000], R158 ;  /* 0x0040009e6b007988 */ /* 0x010fe8000800040d */
[----:B------:R-:W-:Y:S04]  /*3880*/  STS.U16 [R106+UR13+0x4d00], R19 ;  /* 0x004d00136a007988 */ /* 0x000fe8000800040d */
[----:B------:R-:W-:Y:S04]  /*3890*/  STS.U16 [R106+UR13+0x4500], R21 ;  /* 0x004500156a007988 */ /* 0x000fe8000800040d */
[----:B-----5:R-:W-:Y:S04]  /*38a0*/  STS.U16 [R106+UR13+0x4900], R23 ;  /* 0x004900176a007988 */ /* 0x020fe8000800040d */
[----:B------:R-:W-:Y:S04]  /*38b0*/  STS.U16 [R106+UR13+0x4100], R136 ;  /* 0x004100886a007988 */ /* 0x000fe8000800040d */
[----:B------:R1:W-:Y:S04]  /*38c0*/  STS.U16 [R69+UR13+0x4600], R8 ;  /* 0x0046000845007988 */ /* 0x0003e8000800040d */
[----:B------:R2:W-:Y:S01]  /*38d0*/  STS.U16 [R69+UR13+0x4a00], R10 ;  /* 0x004a000a45007988 */ /* 0x0005e2000800040d */
[----:B-1----:R-:W-:-:S03]  /*38e0*/  SHF.R.S32.HI R8, RZ, 0x1f, R11 ;  /* 0x0000001fff087819 */ /* 0x002fc6000001140b */
[----:B------:R1:W-:Y:S01]  /*38f0*/  STS.U16 [R69+UR13+0x4e00], R4 ;  /* 0x004e000445007988 */ /* 0x0003e2000800040d */
[----:B--2---:R-:W-:-:S04]  /*3900*/  LEA R10, P4, R5, R16, 0x1 ;  /* 0x00000010050a7211 */ /* 0x004fc800078808ff */
[-C--:B------:R-:W-:Y:S02]  /*3910*/  LEA.HI.X R5, R5, R13.reuse, R22, 0x1, P4 ;  /* 0x0000000d05057211 */ /* 0x080fe400020f0c16 */
[----:B------:R-:W-:Y:S02]  /*3920*/  SHF.R.S32.HI R22, RZ, 0x1f, R7 ;  /* 0x0000001fff167819 */ /* 0x000fe40000011407 */
[----:B-1----:R-:W-:Y:S02]  /*3930*/  LEA.HI.X R4, R11, R13, R8, 0x1, P3 ;  /* 0x0000000d0b047211 */ /* 0x002fe400018f0c08 */
[----:B------:R-:W-:-:S04]  /*3940*/  LEA R8, P3, R7, R16, 0x1 ;  /* 0x0000001007087211 */ /* 0x000fc800078608ff */
[-C--:B------:R-:W-:Y:S02]  /*3950*/  LEA.HI.X R7, R7, R13.reuse, R22, 0x1, P3 ;  /* 0x0000000d07077211 */ /* 0x080fe400018f0c16 */
[CC--:B------:R-:W-:Y:S02]  /*3960*/  LEA R11, P3, R9.reuse, R16.reuse, 0x1 ;  /* 0x00000010090b7211 */ /* 0x0c0fe400078608ff */
[----:B------:R-:W-:Y:S02]  /*3970*/  SHF.R.S32.HI R136, RZ, 0x1f, R15 ;  /* 0x0000001fff887819 */ /* 0x000fe4000001140f */
[-C--:B------:R-:W-:Y:S02]  /*3980*/  LEA.HI.X R134, R9, R13.reuse, R134, 0x1, P3 ;  /* 0x0000000d09867211 */ /* 0x080fe400018f0c86 */
[C---:B------:R-:W-:Y:S01]  /*3990*/  LEA R9, P3, R15.reuse, R16, 0x1 ;  /* 0x000000100f097211 */ /* 0x040fe200078608ff */
[----:B------:R1:W-:Y:S03]  /*39a0*/  STS.U16 [R69+UR13+0x4200], R156 ;  /* 0x0042009c45007988 */ /* 0x0003e6000800040d */
[----:B------:R-:W-:Y:S01]  /*39b0*/  LEA.HI.X R136, R15, R13, R136, 0x1, P3 ;  /* 0x0000000d0f887211 */ /* 0x000fe200018f0c88 */
[-C--:B------:R-:W-:Y:S01]  /*39c0*/  IMAD R15, R133, R104.reuse, RZ ;  /* 0x00000068850f7224 */ /* 0x080fe200078e02ff */
[----:B------:R2:W-:Y:S01]  /*39d0*/  STS.U16 [R25+UR13+0x4b00], R18 ;  /* 0x004b001219007988 */ /* 0x0005e2000800040d */
[----:B-1----:R-:W-:-:S02]  /*39e0*/  IMAD R156, R113, R104, RZ ;  /* 0x00000068719c7224 */ /* 0x002fc400078e02ff */
[C---:B------:R-:W-:Y:S02]  /*39f0*/  IMAD.SHL.U32 R23, R15.reuse, 0x2, RZ ;  /* 0x000000020f177824 */ /* 0x040fe400078e00ff */
[C---:B------:R-:W-:Y:S02]  /*3a00*/  IMAD.SHL.U32 R21, R156.reuse, 0x2, RZ ;  /* 0x000000029c157824 */ /* 0x040fe400078e00ff */
[----:B--2---:R-:W-:Y:S01]  /*3a10*/  IMAD.HI R18, R15, 0x2, RZ ;  /* 0x000000020f127827 */ /* 0x004fe200078e02ff */
[----:B------:R1:W-:Y:S03]  /*3a20*/  STS.U16 [R25+UR13+0x4300], R20 ;  /* 0x0043001419007988 */ /* 0x0003e6000800040d */
[----:B------:R-:W-:Y:S01]  /*3a30*/  IMAD R15, R125, R104, RZ ;  /* 0x000000687d0f7224 */ /* 0x000fe200078e02ff */
[----:B------:R-:W-:Y:S01]  /*3a40*/  IADD3 R22, P5, P6, R23, UR8, R16 ;  /* 0x0000000817167c10 */ /* 0x000fe2000febe010 */
[----:B------:R-:W-:-:S04]  /*3a50*/  IMAD.HI R156, R156, 0x2, RZ ;  /* 0x000000029c9c7827 */ /* 0x000fc800078e02ff */
[----:B------:R-:W-:Y:S01]  /*3a60*/  IMAD.SHL.U32 R19, R17, 0x2, RZ ;  /* 0x0000000211137824 */ /* 0x000fe200078e00ff */
[--C-:B-1----:R-:W-:Y:S01]  /*3a70*/  IADD3 R20, P3, P4, R21, UR8, R16.reuse ;  /* 0x0000000815147c10 */ /* 0x102fe2000fc7e010 */
[----:B------:R-:W-:Y:S01]  /*3a80*/  IMAD.SHL.U32 R158, R15, 0x2, RZ ;  /* 0x000000020f9e7824 */ /* 0x000fe200078e00ff */
[--C-:B------:R-:W-:Y:S02]  /*3a90*/  IADD3.X R23, PT, PT, R18, UR9, R13.reuse, P5, P6 ;  /* 0x0000000912177c10 */ /* 0x100fe4000afec40d */
[--C-:B------:R-:W-:Y:S02]  /*3aa0*/  IADD3 R18, P5, P6, R19, UR8, R16.reuse ;  /* 0x0000000813127c10 */ /* 0x100fe4000febe010 */
[--C-:B------:R-:W-:Y:S02]  /*3ab0*/  IADD3.X R21, PT, PT, R156, UR9, R13.reuse, P3, P4 ;  /* 0x000000099c157c10 */ /* 0x100fe40009fe840d */
[----:B------:R-:W-:Y:S01]  /*3ac0*/  IADD3 R16, P3, P4, R158, UR8, R16 ;  /* 0x000000089e107c10 */ /* 0x000fe2000fc7e010 */
[----:B------:R-:W-:Y:S01]  /*3ad0*/  IMAD.HI R158, R15, 0x2, RZ ;  /* 0x000000020f9e7827 */ /* 0x000fe200078e02ff */
[----:B------:R-:W-:Y:S03]  /*3ae0*/  STS.U16 [R25+UR13+0x4700], R138 ;  /* 0x0047008a19007988 */ /* 0x000fe6000800040d */
[----:B------:R-:W-:Y:S01]  /*3af0*/  IMAD.HI R156, R17, 0x2, RZ ;  /* 0x00000002119c7827 */ /* 0x000fe200078e02ff */
[----:B------:R-:W-:Y:S01]  /*3b00*/  STS.U16 [R25+UR13+0x4f00], R140 ;  /* 0x004f008c19007988 */ /* 0x000fe2000800040d */
[----:B------:R-:W-:-:S03]  /*3b10*/  IADD3.X R17, PT, PT, R158, UR9, R13, P3, P4 ;  /* 0x000000099e117c10 */ /* 0x000fc60009fe840d */
[----:B------:R-:W-:Y:S04]  /*3b20*/  STS.U16 [R107+UR13], R142 ;  /* 0x0000008e6b007988 */ /* 0x000fe8000800040d */
[----:B------:R-:W-:Y:S04]  /*3b30*/  STS.U16 [R107+UR13+0x200], R144 ;  /* 0x000200906b007988 */ /* 0x000fe8000800040d */
[----:B------:R-:W-:Y:S04]  /*3b40*/  STS.U16 [R107+UR13+0x400], R146 ;  /* 0x000400926b007988 */ /* 0x000fe8000800040d */
[----:B------:R-:W-:Y:S04]  /*3b50*/  STS.U16 [R107+UR13+0x600], R148 ;  /* 0x000600946b007988 */ /* 0x000fe8000800040d */
[----:B------:R-:W-:Y:S04]  /*3b60*/  STS.U16 [R107+UR13+0x800], R150 ;  /* 0x000800966b007988 */ /* 0x000fe8000800040d */
[----:B------:R-:W-:Y:S04]  /*3b70*/  STS.U16 [R107+UR13+0xa00], R152 ;  /* 0x000a00986b007988 */ /* 0x000fe8000800040d */
[----:B------:R-:W-:Y:S04]  /*3b80*/  STS.U16 [R107+UR13+0xc00], R154 ;  /* 0x000c009a6b007988 */ /* 0x000fe8000800040d */
[----:B------:R1:W-:Y:S04]  /*3b90*/  STS.U16 [R107+UR13+0xe00], R112 ;  /* 0x000e00706b007988 */ /* 0x0003e8000800040d */
[----:B------:R-:W-:Y:S04]  /*3ba0*/  STS.U16 [R107+UR13+0x1000], R114 ;  /* 0x001000726b007988 */ /* 0x000fe8000800040d */
[----:B------:R-:W-:Y:S04]  /*3bb0*/  STS.U16 [R107+UR13+0x1200], R116 ;  /* 0x001200746b007988 */ /* 0x000fe8000800040d */
[----:B------:R-:W-:Y:S04]  /*3bc0*/  STS.U16 [R107+UR13+0x1400], R118 ;  /* 0x001400766b007988 */ /* 0x000fe8000800040d */
[----:B------:R-:W-:Y:S04]  /*3bd0*/  STS.U16 [R107+UR13+0x1600], R120 ;  /* 0x001600786b007988 */ /* 0x000fe8000800040d */
[----:B------:R-:W-:Y:S04]  /*3be0*/  STS.U16 [R107+UR13+0x1800], R122 ;  /* 0x0018007a6b007988 */ /* 0x000fe8000800040d */
[----:B------:R-:W-:Y:S04]  /*3bf0*/  STS.U16 [R107+UR13+0x1a00], R124 ;  /* 0x001a007c6b007988 */ /* 0x000fe8000800040d */
[----:B------:R-:W-:Y:S04]  /*3c00*/  STS.U16 [R107+UR13+0x1c00], R126 ;  /* 0x001c007e6b007988 */ /* 0x000fe8000800040d */
[----:B------:R-:W-:Y:S01]  /*3c10*/  STS.U16 [R107+UR13+0x1e00], R128 ;  /* 0x001e00806b007988 */ /* 0x000fe2000800040d */
[----:B------:R-:W-:-:S03]  /*3c20*/  IADD3 R12, P3, PT, R12, UR8, RZ ;  /* 0x000000080c0c7c10 */ /* 0x000fc6000ff7e0ff */
[----:B------:R2:W-:Y:S04]  /*3c30*/  STS.U16 [R106+UR13+0x100], R139 ;  /* 0x0001008b6a007988 */ /* 0x0005e8000800040d */
        /* <DEDUP_REMOVED lines=14> */
[----:B------:R3:W-:Y:S01]  /*3d20*/  STS.U16 [R106+UR13+0x1f00], R132 ;  /* 0x001f00846a007988 */ /* 0x0007e2000800040d */
[----:B------:R-:W-:Y:S01]  /*3d30*/  IADD3.X R19, PT, PT, R156, UR9, R13, P5, P6 ;  /* 0x000000099c137c10 */ /* 0x000fe2000afec40d */
[----:B0-----:R0:W-:Y:S06]  /*3d40*/  MEMBAR.ALL.CTA ;  /* 0x0000000000007992 */ /* 0x0011ec0000008000 */
[----:B0-----:R-:W0:Y:S01]  /*3d50*/  FENCE.VIEW.ASYNC.S ;  /* 0x00000000000073c6 */ /* 0x001e220000000000 */
[----:B------:R-:W-:-:S02]  /*3d60*/  IADD3 R14, P6, PT, R14, UR8, RZ ;  /* 0x000000080e0e7c10 */ /* 0x000fc4000ffde0ff */
[----:B-1----:R-:W-:Y:S02]  /*3d70*/  SHF.R.S32.HI R112, RZ, 0x1f, R108 ;  /* 0x0000001fff707819 */ /* 0x002fe4000001146c */
[----:B------:R-:W-:Y:S02]  /*3d80*/  IADD3 R10, P4, PT, R10, UR8, RZ ;  /* 0x000000080a0a7c10 */ /* 0x000fe4000ff9e0ff */
[----:B------:R-:W-:Y:S01]  /*3d90*/  IADD3.X R13, PT, PT, R4, UR9, RZ, P3, !PT ;  /* 0x00000009040d7c10 */ /* 0x000fe20009ffe4ff */
[----:B0-----:R-:W-:Y:S01]  /*3da0*/  BAR.SYNC.DEFER_BLOCKING 0x0 ;  /* 0x0000000000007b1d */ /* 0x001fe20000010000 */
[----:B------:R-:W-:Y:S02]  /*3db0*/  IADD3 R4, P3, PT, R9, UR8, RZ ;  /* 0x0000000809047c10 */ /* 0x000fe4000ff7e0ff */
[----:B------:R-:W-:Y:S02]  /*3dc0*/  IADD3.X R15, PT, PT, R6, UR9, RZ, P6, !PT ;  /* 0x00000009060f7c10 */ /* 0x000fe4000b7fe4ff */
[----:B------:R-:W-:-:S02]  /*3dd0*/  IADD3 R6, P6, PT, R11, UR8, RZ ;  /* 0x000000080b067c10 */ /* 0x000fc4000ffde0ff */
[----:B------:R-:W-:Y:S02]  /*3de0*/  LEA.HI R112, R112, R108, RZ, 0x5 ;  /* 0x0000006c70707211 */ /* 0x000fe400078f28ff */
[----:B------:R-:W-:Y:S02]  /*3df0*/  IADD3.X R11, PT, PT, R5, UR9, RZ, P4, !PT ;  /* 0x00000009050b7c10 */ /* 0x000fe4000a7fe4ff */
[----:B------:R-:W-:Y:S02]  /*3e00*/  IADD3.X R5, PT, PT, R136, UR9, RZ, P3, !PT ;  /* 0x0000000988057c10 */ /* 0x000fe40009ffe4ff */
[----:B------:R-:W-:Y:S02]  /*3e10*/  ISETP.LT.OR P3, PT, R108, 0x20, P0 ;  /* 0x000000206c00780c */ /* 0x000fe40000761670 */
[----:B------:R-:W-:Y:S02]  /*3e20*/  SHF.R.S32.HI R112, RZ, 0x5, R112 ;  /* 0x00000005ff707819 */ /* 0x000fe40000011470 */
[----:B------:R-:W-:-:S02]  /*3e30*/  IADD3 R8, P5, PT, R8, UR8, RZ ;  /* 0x0000000808087c10 */ /* 0x000fc4000ffbe0ff */
[----:B------:R-:W-:Y:S01]  /*3e40*/  VIMNMX R112, PT, PT, R112, 0x1, !PT ;  /* 0x0000000170707848 */ /* 0x000fe20007fe0100 */
[----:B--2---:R-:W-:Y:S01]  /*3e50*/  IMAD.SHL.U32 R139, R104, 0x20, RZ ;  /* 0x00000020688b7824 */ /* 0x004fe200078e00ff */
[----:B------:R-:W-:Y:S01]  /*3e60*/  IADD3.X R9, PT, PT, R7, UR9, RZ, P5, !PT ;  /* 0x0000000907097c10 */ /* 0x000fe2000affe4ff */
[----:B------:R-:W-:Y:S02]  /*3e70*/  UMOV UR6, URZ ;  /* 0x000000ff00067c82 */ /* 0x000fe40008000000 */
[----:B------:R-:W-:Y:S01]  /*3e80*/  VIADD R104, R112, 0xffffffff ;  /* 0xffffffff70687836 */ /* 0x000fe20000000000 */
[----:B------:R-:W-:Y:S01]  /*3e90*/  IADD3.X R7, PT, PT, R134, UR9, RZ, P6, !PT ;  /* 0x0000000986077c10 */ /* 0x000fe2000b7fe4ff */
[----:B------:R-:W-:-:S03]  /*3ea0*/  IMAD.SHL.U32 R105, R105, 0x20, RZ ;  /* 0x0000002069697824 */ /* 0x000fc600078e00ff */
[----:B------:R-:W-:Y:S01]  /*3eb0*/  ISETP.NE.U32.AND P4, PT, R104, RZ, PT ;  /* 0x000000ff6800720c */ /* 0x000fe20003f85070 */
[----:B---3--:R-:W-:-:S12]  /*3ec0*/  @P3 BRA `(.L_x_6) ;  /* 0x0000000000683947 */ /* 0x008fd80003800000 */
[----:B------:R-:W-:Y:S02]  /*3ed0*/  UIADD3 UR4, UPT, UPT, UR13, 0x4000, URZ ;  /* 0x000040000d047890 */ /* 0x000fe4000fffe0ff */
[----:B------:R-:W-:Y:S02]  /*3ee0*/  USHF.R.U32.HI UR10, URZ, 0x4, UR13 ;  /* 0x00000004ff0a7899 */ /* 0x000fe4000801160d */
[----:B------:R-:W-:Y:S02]  /*3ef0*/  USHF.R.U32.HI UR4, URZ, 0x4, UR4 ;  /* 0x00000004ff047899 */ /* 0x000fe40008011604 */
[----:B------:R-:W-:Y:S02]  /*3f00*/  USGXT.U32 UR10, UR10, 0xe ;  /* 0x0000000e0a0a789a */ /* 0x000fe40008000000 */
[----:B------:R-:W-:Y:S01]  /*3f10*/  USGXT.U32 UR8, UR4, 0xe ;  /* 0x0000000e0408789a */ /* 0x000fe20008000000 */
[----:B------:R-:W-:Y:S01]  /*3f20*/  UMOV UR16, 0x80 ;  /* 0x0000008000107882 */ /* 0x000fe20000000000 */
[----:B------:R-:W-:Y:S01]  /*3f30*/  UMOV UR17, 0x40004040 ;  /* 0x4000404000117882 */ /* 0x000fe20000000000 */
[----:B------:R-:W-:Y:S01]  /*3f40*/  UMOV UR18, 0xfffffffe ;  /* 0xfffffffe00127882 */ /* 0x000fe20000000000 */
[----:B------:R-:W-:Y:S01]  /*3f50*/  UMOV UR19, 0x7fffbfdf ;  /* 0x7fffbfdf00137882 */ /* 0x000fe20000000000 */
[----:B------:R-:W-:Y:S01]  /*3f60*/  UMOV UR11, URZ ;  /* 0x000000ff000b7c82 */ /* 0x000fe20008000000 */
[----:B------:R-:W-:Y:S01]  /*3f70*/  UMOV UR9, URZ ;  /* 0x000000ff00097c82 */ /* 0x000fe20008000000 */
[----:B------:R-:W-:-:S02]  /*3f80*/  UIADD3.64 UR18, UPT, UPT, UR10, -UR18, URZ ;  /* 0x800000120a127297 */ /* 0x000fc4000fffe0ff */
[----:B------:R-:W-:Y:S01]  /*3f90*/  UIADD3.64 UR16, UPT, UPT, UR8, UR16, URZ ;  /* 0x0000001008107297 */ /* 0x000fe2000fffe0ff */
[----:B------:R-:W-:Y:S01]  /*3fa0*/  UMOV UR20, 0x0 ;  /* 0x0000000000147882 */ /* 0x000fe20000000000 */
[----:B------:R-:W-:Y:S01]  /*3fb0*/  UMOV UR21, 0x4208010 ;  /* 0x0420801000157882 */ /* 0x000fe20000000000 */
[----:B------:R-:W-:Y:S01]  /*3fc0*/  UMOV UR4, UR15 ;  /* 0x0000000f00047c82 */ /* 0x000fe20008000000 */
[----:B------:R-:W-:Y:S01]  /*3fd0*/  UMOV UR5, URZ ;  /* 0x000000ff00057c82 */ /* 0x000fe20008000000 */
[----:B------:R-:W-:Y:S01]  /*3fe0*/  UMOV UR11, 0x80004020 ;  /* 0x80004020000b7882 */ /* 0x000fe20000000000 */
[----:B------:R-:W-:Y:S01]  /*3ff0*/  UMOV UR9, 0x40004040 ;  /* 0x4000404000097882 */ /* 0x000fe20000000000 */
[----:B------:R-:W-:Y:S01]  /*4000*/  UMOV UR22, 0x0 ;  /* 0x0000000000167882 */ /* 0x000fe20000000000 */
[----:B------:R-:W-:Y:S01]  /*4010*/  UMOV UR23, 0x4208010 ;  /* 0x0420801000177882 */ /* 0x000fe20000000000 */
[----:B------:R-:W-:Y:S01]  /*4020*/  UMOV UR4, UR4 ;  /* 0x0000000400047c82 */ /* 0x000fe20008000000 */
[----:B------:R0:W-:Y:S01]  /*4030*/  UTCHMMA gdesc[UR8], gdesc[UR10], tmem[UR12], tmem[UR20], idesc[UR21], !UPT ;  /* 0x00ff140a080075ea */ /* 0x0001e2000f80000c */
[----:B------:R0:W-:Y:S01]  /*4040*/  UTCHMMA gdesc[UR16], gdesc[UR18], tmem[UR12], tmem[UR22], idesc[UR23], UPT ;  /* 0x00ff1612100075ea */ /* 0x0001e2000b80000c */
[----:B------:R0:W-:Y:S01]  /*4050*/  UTCBAR [UR4], URZ ;  /* 0x000000ff040073e9 */ /* 0x0001e200080000ff */
[----:B------:R-:W-:Y:S01]  /*4060*/  NOP ;  /* 0x0000000000007918 */ /* 0x000fe20000000000 */
.L_x_6:
[----:B------:R-:W-:Y:S05]  /*4070*/  @!P4 BRA `(.L_x_7) ;  /* 0x00000010001cc947 */ /* 0x000fea0003800000 */
[----:B0-----:R-:W-:Y:S01]  /*4080*/  UIADD3 UR4, UPT, UPT, UR13, 0x5000, URZ ;  /* 0x000050000d047890 */ /* 0x001fe2000fffe0ff */
[----:B------:R-:W-:Y:S01]  /*4090*/  VIADD R24, R24, 0xffffffe0 ;  /* 0xffffffe018187836 */ /* 0x000fe20000000000 */
        /* <DEDUP_REMOVED lines=11> */
[----:B------:R-:W-:-:S02]  /*4150*/  UIADD3.64 UR16, UPT, UPT, UR8, UR16, URZ ;  /* 0x0000001008107297 */ /* 0x000fc4000fffe0ff */
[----:B------:R-:W-:Y:S01]  /*4160*/  UIADD3.64 UR18, UPT, UPT, UR10, -UR18, URZ ;  /* 0x800000120a127297 */ /* 0x000fe2000fffe0ff */
[----:B------:R-:W-:Y:S01]  /*4170*/  UMOV UR5, 0x1 ;  /* 0x0000000100057882 */ /* 0x000fe20000000000 */
[----:B------:R-:W-:-:S10]  /*4180*/  UMOV UR4, URZ ;  /* 0x000000ff00047c82 */ /* 0x000fd40008000000 */
.L_x_10:
[----:B------:R-:W-:Y:S01]  /*4190*/  USHF.L.U32 UR6, UR6, 0x1f, URZ ;  /* 0x0000001f06067899 */ /* 0x000fe200080006ff */
[----:B------:R-:W-:Y:S01]  /*41a0*/  ISETP.GE.AND P3, PT, R3, R24, PT ;  /* 0x000000180300720c */ /* 0x000fe20003f66270 */
[----:B------:R-:W-:-:S04]  /*41b0*/  IMAD.WIDE R20, R139, 0x2, R20 ;  /* 0x000000028b147825 */ /* 0x000fc800078e0214 */
[----:B0-----:R-:W-:-:S04]  /*41c0*/  IMAD.U32 R112, RZ, RZ, UR6 ;  /* 0x00000006ff707e24 */ /* 0x001fc8000f8e00ff */
[----:B------:R-:W0:Y:S02]  /*41d0*/  SYNCS.PHASECHK.TRANS64.TRYWAIT P4, [UR15], R112 ;  /* 0x00000070ff0075a7 */ /* 0x000e24000808110f */
[----:B0-----:R-:W-:Y:S05]  /*41e0*/  @!P4 BRA `(.L_x_8) ;  /* 0x00000030004cc947 */ /* 0x001fea0003800000 */
.L_x_16:
[----:B------:R-:W-:Y:S01]  /*41f0*/  PRMT R118, RZ, 0x7610, R118 ;  /* 0x00007610ff767816 */ /* 0x000fe20000000076 */
[----:B------:R-:W-:Y:S01]  /*4200*/  IMAD.WIDE R92, R139, 0x2, R92 ;  /* 0x000000028b5c7825 */ /* 0x000fe200078e025c */
[-C--:B------:R-:W-:Y:S02]  /*4210*/  ISETP.GE.AND P4, PT, R127, R24.reuse, PT ;  /* 0x000000187f00720c */ /* 0x080fe40003f86270 */
[-C--:B------:R-:W-:Y:S01]  /*4220*/  ISETP.GE.AND P5, PT, R135, R24.reuse, PT ;  /* 0x000000188700720c */ /* 0x080fe20003fa6270 */
[----:B------:R-:W-:Y:S01]  /*4230*/  IMAD.WIDE R94, R139, 0x2, R94 ;  /* 0x000000028b5e7825 */ /* 0x000fe200078e025e */
[-C--:B------:R-:W-:Y:S01]  /*4240*/  ISETP.GE.AND P6, PT, R109, R24.reuse, PT ;  /* 0x000000186d00720c */ /* 0x080fe20003fc6270 */
[----:B------:R-:W2:Y:S01]  /*4250*/  @!P3 LDG.E.U16 R118, desc[UR26][R92.64] ;  /* 0x0000001a5c76b981 */ /* 0x000ea2000c1e1500 */
[----:B------:R-:W-:Y:S01]  /*4260*/  ISETP.GE.AND P3, PT, R117, R24, PT ;  /* 0x000000187500720c */ /* 0x000fe20003f66270 */
[----:B------:R-:W-:Y:S01]  /*4270*/  IMAD.WIDE R12, R139, 0x2, R12 ;  /* 0x000000028b0c7825 */ /* 0x000fe200078e020c */
[----:B------:R-:W-:-:S02]  /*4280*/  PRMT R141, RZ, 0x7610, R141 ;  /* 0x00007610ff8d7816 */ /* 0x000fc4000000008d */
[----:B------:R-:W-:Y:S01]  /*4290*/  PRMT R120, RZ, 0x7610, R120 ;  /* 0x00007610ff787816 */ /* 0x000fe20000000078 */
[C---:B------:R-:W-:Y:S01]  /*42a0*/  IMAD.WIDE R14, R139.reuse, 0x2, R14 ;  /* 0x000000028b0e7825 */ /* 0x040fe200078e020e */
[----:B------:R-:W-:Y:S02]  /*42b0*/  PRMT R124, RZ, 0x7610, R124 ;  /* 0x00007610ff7c7816 */ /* 0x000fe4000000007c */
[----:B------:R-:W-:Y:S01]  /*42c0*/  PRMT R143, RZ, 0x7610, R143 ;  /* 0x00007610ff8f7816 */ /* 0x000fe2000000008f */
[----:B------:R-:W-:Y:S01]  /*42d0*/  IMAD.WIDE R96, R139, 0x2, R96 ;  /* 0x000000028b607825 */ /* 0x000fe200078e0260 */
[----:B------:R-:W3:Y:S01]  /*42e0*/  @!P4 LDG.E.U16 R141, desc[UR26][R94.64] ;  /* 0x0000001a5e8dc981 */ /* 0x000ee2000c1e1500 */
[-C--:B------:R-:W-:Y:S02]  /*42f0*/  ISETP.GE.AND P4, PT, R121, R24.reuse, PT ;  /* 0x000000187900720c */ /* 0x080fe40003f86270 */
[----:B------:R-:W-:Y:S01]  /*4300*/  IMAD.WIDE R10, R139, 0x2, R10 ;  /* 0x000000028b0a7825 */ /* 0x000fe200078e020a */
[----:B------:R-:W4:Y:S01]  /*4310*/  @!P5 LDG.E.U16 R120, desc[UR26][R96.64] ;  /* 0x0000001a6078d981 */ /* 0x000f22000c1e1500 */
[----:B------:R-:W-:-:S03]  /*4320*/  ISETP.GE.AND P5, PT, R111, R24, PT ;  /* 0x000000186f00720c */ /* 0x000fc60003fa6270 */
[----:B------:R-:W5:Y:S01]  /*4330*/  @!P6 LDG.E.U16 R124, desc[UR26][R14.64] ;  /* 0x0000001a0e7ce981 */ /* 0x000f62000c1e1500 */
[----:B------:R-:W-:-:S03]  /*4340*/  ISETP.GE.AND P6, PT, R119, R24, PT ;  /* 0x000000187700720c */ /* 0x000fc60003fc6270 */
[----:B------:R-:W3:Y:S01]  /*4350*/  @!P3 LDG.E.U16 R143, desc[UR26][R12.64] ;  /* 0x0000001a0c8fb981 */ /* 0x000ee2000c1e1500 */
[-C--:B------:R-:W-:Y:S02]  /*4360*/  ISETP.GE.AND P3, PT, R113, R24.reuse, PT ;  /* 0x000000187100720c */ /* 0x080fe40003f66270 */
[----:B------:R-:W-:Y:S01]  /*4370*/  PRMT R126, RZ, 0x7610, R126 ;  /* 0x00007610ff7e7816 */ /* 0x000fe2000000007e */
[C---:B------:R-:W-:Y:S01]  /*4380*/  IMAD.WIDE R6, R139.reuse, 0x2, R6 ;  /* 0x000000028b067825 */ /* 0x040fe200078e0206 */
[----:B------:R-:W-:Y:S02]  /*4390*/  PRMT R128, RZ, 0x7610, R128 ;  /* 0x00007610ff807816 */ /* 0x000fe40000000080 */
[----:B------:R-:W-:Y:S01]  /*43a0*/  PRMT R145, RZ, 0x7610, R145 ;  /* 0x00007610ff917816 */ /* 0x000fe20000000091 */
[----:B------:R-:W-:Y:S01]  /*43b0*/  IMAD.WIDE R8, R139, 0x2, R8 ;  /* 0x000000028b087825 */ /* 0x000fe200078e0208 */
[----:B------:R-:W-:Y:S01]  /*43c0*/  PRMT R132, RZ, 0x7610, R132 ;  /* 0x00007610ff847816 */ /* 0x000fe20000000084 */
[----:B------:R-:W3:Y:S01]  /*43d0*/  @!P4 LDG.E.U16 R126, desc[UR26][R10.64] ;  /* 0x0000001a0a7ec981 */ /* 0x000ee2000c1e1500 */
[----:B------:R-:W-:-:S03]  /*43e0*/  ISETP.GE.AND P4, PT, R115, R24, PT ;  /* 0x000000187300720c */ /* 0x000fc60003f86270 */
[----:B------:R-:W3:Y:S01]  /*43f0*/  @!P5 LDG.E.U16 R128, desc[UR26][R8.64] ;  /* 0x0000001a0880d981 */ /* 0x000ee2000c1e1500 */
[----:B------:R-:W-:-:S03]  /*4400*/  ISETP.GE.AND P5, PT, R123, R24, PT ;  /* 0x000000187b00720c */ /* 0x000fc60003fa6270 */
[----:B------:R-:W4:Y:S01]  /*4410*/  @!P6 LDG.E.U16 R145, desc[UR26][R6.64] ;  /* 0x0000001a0691e981 */ /* 0x000f22000c1e1500 */
[----:B------:R-:W-:-:S03]  /*4420*/  ISETP.GE.AND P6, PT, R125, R24, PT ;  /* 0x000000187d00720c */ /* 0x000fc60003fc6270 */
[----:B------:R-:W4:Y:S01]  /*4430*/  @!P3 LDG.E.U16 R132, desc[UR26][R20.64] ;  /* 0x0000001a1484b981 */ /* 0x000f22000c1e1500 */
[-C--:B------:R-:W-:Y:S01]  /*4440*/  ISETP.GE.AND P3, PT, R137, R24.reuse, PT ;  /* 0x000000188900720c */ /* 0x080fe20003f66270 */
[C---:B------:R-:W-:Y:S01]  /*4450*/  IMAD.WIDE R18, R139.reuse, 0x2, R18 ;  /* 0x000000028b127825 */ /* 0x040fe200078e0212 */
[----:B------:R-:W-:Y:S02]  /*4460*/  PRMT R147, RZ, 0x7610, R147 ;  /* 0x00007610ff937816 */ /* 0x000fe40000000093 */
[----:B------:R-:W-:Y:S01]  /*4470*/  PRMT R130, RZ, 0x7610, R130 ;  /* 0x00007610ff827816 */ /* 0x000fe20000000082 */
[C---:B------:R-:W-:Y:S01]  /*4480*/  IMAD.WIDE R16, R139.reuse, 0x2, R16 ;  /* 0x000000028b107825 */ /* 0x040fe200078e0210 */
[----:B------:R-:W-:Y:S02]  /*4490*/  PRMT R134, RZ, 0x7610, R134 ;  /* 0x00007610ff867816 */ /* 0x000fe40000000086 */
[----:B------:R-:W-:Y:S01]  /*44a0*/  PRMT R122, RZ, 0x7610, R122 ;  /* 0x00007610ff7a7816 */ /* 0x000fe2000000007a */
[C---:B------:R-:W-:Y:S01]  /*44b0*/  IMAD.WIDE R4, R139.reuse, 0x2, R4 ;  /* 0x000000028b047825 */ /* 0x040fe200078e0204 */
[----:B------:R-:W4:Y:S03]  /*44c0*/  @!P4 LDG.E.U16 R147, desc[UR26][R18.64] ;  /* 0x0000001a1293c981 */ /* 0x000f26000c1e1500 */
[----:B------:R-:W-:Y:S01]  /*44d0*/  IMAD.WIDE R98, R139, 0x2, R98 ;  /* 0x000000028b627825 */ /* 0x000fe200078e0262 */
[----:B------:R-:W4:Y:S04]  /*44e0*/  @!P5 LDG.E.U16 R130, desc[UR26][R4.64] ;  /* 0x0000001a0482d981 */ /* 0x000f28000c1e1500 */
[----:B------:R-:W4:Y:S04]  /*44f0*/  @!P6 LDG.E.U16 R134, desc[UR26][R16.64] ;  /* 0x0000001a1086e981 */ /* 0x000f28000c1e1500 */
[----:B------:R-:W4:Y:S01]  /*4500*/  @!P3 LDG.E.U16 R122, desc[UR26][R98.64] ;  /* 0x0000001a627ab981 */ /* 0x000f22000c1e1500 */
[----:B------:R-:W-:-:S02]  /*4510*/  ISETP.GE.AND P3, PT, R129, R24, PT ;  /* 0x000000188100720c */ /* 0x000fc40003f66270 */
[-C--:B------:R-:W-:Y:S02]  /*4520*/  ISETP.GE.AND P4, PT, R133, R24.reuse, PT ;  /* 0x000000188500720c */ /* 0x080fe40003f86270 */
[----:B------:R-:W-:Y:S01]  /*4530*/  ISETP.GE.AND P5, PT, R131, R24, PT ;  /* 0x000000188300720c */ /* 0x000fe20003fa6270 */
[C---:B------:R-:W-:Y:S01]  /*4540*/  IMAD.WIDE R102, R139.reuse, 0x2, R102 ;  /* 0x000000028b667825 */ /* 0x040fe200078e0266 */
[----:B------:R-:W-:Y:S02]  /*4550*/  PRMT R112, RZ, 0x7610, R112 ;  /* 0x00007610ff707816 */ /* 0x000fe40000000070 */
[----:B------:R-:W-:Y:S01]  /*4560*/  PRMT R114, RZ, 0x7610, R114 ;  /* 0x00007610ff727816 */ /* 0x000fe20000000072 */
[----:B------:R-:W-:Y:S01]  /*4570*/  IMAD.WIDE R22, R139, 0x2, R22 ;  /* 0x000000028b167825 */ /* 0x000fe200078e0216 */
[----:B------:R-:W-:-:S03]  /*4580*/  PRMT R116, RZ, 0x7610, R116 ;  /* 0x00007610ff747816 */ /* 0x000fc60000000074 */
[----:B------:R-:W-:Y:S02]  /*4590*/  IMAD.WIDE R100, R139, 0x2, R100 ;  /* 0x000000028b647825 */ /* 0x000fe400078e0264 */
[----:B------:R-:W4:Y:S04]  /*45a0*/  @!P4 LDG.E.U16 R114, desc[UR26][R22.64] ;  /* 0x0000001a1672c981 */ /* 0x000f28000c1e1500 */
[----:B------:R-:W4:Y:S04]  /*45b0*/  @!P3 LDG.E.U16 R112, desc[UR26][R100.64] ;  /* 0x0000001a6470b981 */ /* 0x000f28000c1e1500 */
[----:B------:R-:W4:Y:S01]  /*45c0*/  @!P5 LDG.E.U16 R116, desc[UR26][R102.64] ;  /* 0x0000001a6674d981 */ /* 0x000f22000c1e1500 */
[----:B------:R-:W-:Y:S01]  /*45d0*/  BAR.SYNC.DEFER_BLOCKING 0x0 ;  /* 0x0000000000007b1d */ /* 0x000fe20000010000 */
[----:B------:R-:W-:Y:S01]  /*45e0*/  ISETP.GE.AND P3, PT, R110, R24, PT ;  /* 0x000000186e00720c */ /* 0x000fe20003f66270 */
[----:B------:R-:W-:Y:S01]  /*45f0*/  IMAD.WIDE R88, R105, 0x2, R88 ;  /* 0x0000000269587825 */ /* 0x000fe200078e0258 */
[----:B------:R-:W-:-:S02]  /*4600*/  PRMT R136, RZ, 0x7610, R136 ;  /* 0x00007610ff887816 */ /* 0x000fc40000000088 */
[----:B------:R-:W-:Y:S01]  /*4610*/  PRMT R138, RZ, 0x7610, R138 ;  /* 0x00007610ff8a7816 */ /* 0x000fe2000000008a */
[C---:B------:R-:W-:Y:S01]  /*4620*/  IMAD.WIDE R84, R105.reuse, 0x2, R84 ;  /* 0x0000000269547825 */ /* 0x040fe200078e0254 */
[----:B------:R-:W-:Y:S02]  /*4630*/  PRMT R140, RZ, 0x7610, R140 ;  /* 0x00007610ff8c7816 */ /* 0x000fe4000000008c */
[----:B------:R-:W-:Y:S01]  /*4640*/  PRMT R142, RZ, 0x7610, R142 ;  /* 0x00007610ff8e7816 */ /* 0x000fe2000000008e */
[C---:B------:R-:W-:Y:S01]  /*4650*/  IMAD.WIDE R80, R105.reuse, 0x2, R80 ;  /* 0x0000000269507825 */ /* 0x040fe200078e0250 */
[----:B------:R-:W-:Y:S02]  /*4660*/  PRMT R144, RZ, 0x7610, R144 ;  /* 0x00007610ff907816 */ /* 0x000fe40000000090 */
[----:B------:R-:W-:Y:S01]  /*4670*/  PRMT R148, RZ, 0x7610, R148 ;  /* 0x00007610ff947816 */ /* 0x000fe20000000094 */
[----:B------:R-:W-:Y:S01]  /*4680*/  IMAD.WIDE R76, R105, 0x2, R76 ;  /* 0x00000002694c7825 */ /* 0x000fe200078e024c */
[----:B------:R-:W-:-:S02]  /*4690*/  PRMT R152, RZ, 0x7610, R152 ;  /* 0x00007610ff987816 */ /* 0x000fc40000000098 */
[----:B------:R-:W-:Y:S01]  /*46a0*/  PRMT R149, RZ, 0x7610, R149 ;  /* 0x00007610ff957816 */ /* 0x000fe20000000095 */
[C---:B------:R-:W-:Y:S01]  /*46b0*/  IMAD.WIDE R72, R105.reuse, 0x2, R72 ;  /* 0x0000000269487825 */ /* 0x040fe200078e0248 */
[----:B------:R-:W-:Y:S02]  /*46c0*/  PRMT R151, RZ, 0x7610, R151 ;  /* 0x00007610ff977816 */ /* 0x000fe40000000097 */
[----:B------:R-:W-:Y:S01]  /*46d0*/  PRMT R153, RZ, 0x7610, R153 ;  /* 0x00007610ff997816 */ /* 0x000fe20000000099 */
[C---:B------:R-:W-:Y:S01]  /*46e0*/  IMAD.WIDE R66, R105.reuse, 0x2, R66 ;  /* 0x0000000269427825 */ /* 0x040fe200078e0242 */
[----:B------:R-:W-:Y:S01]  /*46f0*/  PRMT R155, RZ, 0x7610, R155 ;  /* 0x00007610ff9b7816 */ /* 0x000fe2000000009b */
[----:B------:R-:W4:Y:S01]  /*4700*/  @!P3 LDG.E.U16 R140, desc[UR26][R72.64] ;  /* 0x0000001a488cb981 */ /* 0x000f22000c1e1500 */
        /* <DEDUP_REMOVED lines=15> */
[----:B------:R-:W4:Y:S02]  /*4800*/  @!P3 LDG.E.U16 R144, desc[UR26][R80.64] ;  /* 0x0000001a5090b981 */ /* 0x000f24000c1e1500 */
[----:B------:R-:W-:-:S02]  /*4810*/  IMAD.WIDE R46, R105, 0x2, R46 ;  /* 0x00000002692e7825 */ /* 0x000fc400078e022e */
[----:B------:R-:W4:Y:S02]  /*4820*/  @!P3 LDG.E.U16 R148, desc[UR26][R84.64] ;  /* 0x0000001a5494b981 */ /* 0x000f24000c1e1500 */
[C---:B------:R-:W-:Y:S02]  /*4830*/  IMAD.WIDE R42, R105.reuse, 0x2, R42 ;  /* 0x00000002692a7825 */ /* 0x040fe400078e022a */
[----:B------:R-:W4:Y:S02]  /*4840*/  @!P3 LDG.E.U16 R152, desc[UR26][R88.64] ;  /* 0x0000001a5898b981 */ /* 0x000f24000c1e1500 */
[----:B------:R-:W-:-:S04]  /*4850*/  IMAD.WIDE R38, R105, 0x2, R38 ;  /* 0x0000000269267825 */ /* 0x000fc800078e0226 */
[----:B------:R-:W-:-:S04]  /*4860*/  IMAD.WIDE R34, R105, 0x2, R34 ;  /* 0x0000000269227825 */ /* 0x000fc800078e0222 */
[----:B------:R-:W-:-:S04]  /*4870*/  IMAD.WIDE R30, R105, 0x2, R30 ;  /* 0x00000002691e7825 */ /* 0x000fc800078e021e */
[----:B------:R-:W-:-:S04]  /*4880*/  IMAD.WIDE R26, R105, 0x2, R26 ;  /* 0x00000002691a7825 */ /* 0x000fc800078e021a */
[----:B------:R-:W-:-:S04]  /*4890*/  IMAD.WIDE R86, R105, 0x2, R86 ;  /* 0x0000000269567825 */ /* 0x000fc800078e0256 */
[C---:B------:R-:W-:Y:S01]  /*48a0*/  IMAD.WIDE R82, R105.reuse, 0x2, R82 ;  /* 0x0000000269527825 */ /* 0x040fe200078e0252 */
[----:B------:R-:W4:Y:S03]  /*48b0*/  @!P3 LDG.E.U16 R150, desc[UR26][R86.64] ;  /* 0x0000001a5696b981 */ /* 0x000f26000c1e1500 */
        /* <DEDUP_REMOVED lines=20> */
[----:B------:R-:W-:-:S04]  /*4a00*/  IMAD.WIDE R36, R105, 0x2, R36 ;  /* 0x0000000269247825 */ /* 0x000fc800078e0224 */
[----:B------:R-:W-:-:S04]  /*4a10*/  IMAD.WIDE R32, R105, 0x2, R32 ;  /* 0x0000000269207825 */ /* 0x000fc800078e0220 */
[----:B------:R-:W-:-:S04]  /*4a20*/  IMAD.WIDE R28, R105, 0x2, R28 ;  /* 0x00000002691c7825 */ /* 0x000fc800078e021c */
[----:B------:R-:W-:-:S05]  /*4a30*/  IMAD.WIDE R90, R105, 0x2, R90 ;  /* 0x00000002695a7825 */ /* 0x000fca00078e025a */
[----:B------:R-:W4:Y:S04]  /*4a40*/  @!P3 LDG.E.U16 R154, desc[UR26][R90.64] ;  /* 0x0000001a5a9ab981 */ /* 0x000f28000c1e1500 */
[----:B--2---:R0:W-:Y:S02]  /*4a50*/  STS.U16 [R107+UR13+0x5000], R118 ;  /* 0x005000766b007988 */ /* 0x0041e4000800040d */
[----:B0-----:R-:W-:-:S06]  /*4a60*/  PRMT R118, RZ, 0x7610, R118 ;  /* 0x00007610ff767816 */ /* 0x001fcc0000000076 */
[----:B------:R-:W2:Y:S04]  /*4a70*/  @!P3 LDG.E.U16 R118, desc[UR26][R26.64] ;  /* 0x0000001a1a76b981 */ /* 0x000ea8000c1e1500 */
[----:B-----5:R0:W-:Y:S02]  /*4a80*/  STS.U16 [R107+UR13+0x5400], R124 ;  /* 0x0054007c6b007988 */ /* 0x0201e4000800040d */
[----:B0-----:R-:W-:-:S06]  /*4a90*/  PRMT R124, RZ, 0x7610, R124 ;  /* 0x00007610ff7c7816 */ /* 0x001fcc000000007c */
[----:B------:R-:W5:Y:S04]  /*4aa0*/  @!P3 LDG.E.U16 R124, desc[UR26][R38.64] ;  /* 0x0000001a267cb981 */ /* 0x000f68000c1e1500 */
[----:B---3--:R0:W-:Y:S04]  /*4ab0*/  STS.U16 [R107+UR13+0x5800], R128 ;  /* 0x005800806b007988 */ /* 0x0081e8000800040d */
[----:B----4-:R1:W-:Y:S04]  /*4ac0*/  STS.U16 [R107+UR13+0x5c00], R132 ;  /* 0x005c00846b007988 */ /* 0x0103e8000800040d */
[----:B------:R3:W-:Y:S01]  /*4ad0*/  STS.U16 [R106+UR13+0x5100], R141 ;  /* 0x0051008d6a007988 */ /* 0x0007e2000800040d */
[----:B0-----:R-:W-:-:S03]  /*4ae0*/  PRMT R128, RZ, 0x7610, R128 ;  /* 0x00007610ff807816 */ /* 0x001fc60000000080 */
[----:B------:R0:W-:Y:S04]  /*4af0*/  STS.U16 [R106+UR13+0x5500], R143 ;  /* 0x0055008f6a007988 */ /* 0x0001e8000800040d */
[----:B------:R4:W-:Y:S01]  /*4b00*/  STS.U16 [R106+UR13+0x5900], R145 ;  /* 0x005900916a007988 */ /* 0x0009e2000800040d */
[----:B-1----:R-:W-:-:S03]  /*4b10*/  PRMT R132, RZ, 0x7610, R132 ;  /* 0x00007610ff847816 */ /* 0x002fc60000000084 */
[----:B------:R1:W-:Y:S01]  /*4b20*/  STS.U16 [R106+UR13+0x5d00], R147 ;  /* 0x005d00936a007988 */ /* 0x0003e2000800040d */
[----:B---3--:R-:W-:-:S03]  /*4b30*/  PRMT R141, RZ, 0x7610, R141 ;  /* 0x00007610ff8d7816 */ /* 0x008fc6000000008d */
[----:B------:R3:W-:Y:S01]  /*4b40*/  STS.U16 [R69+UR13+0x5200], R120 ;  /* 0x0052007845007988 */ /* 0x0007e2000800040d */
[----:B0-----:R-:W-:-:S03]  /*4b50*/  PRMT R143, RZ, 0x7610, R143 ;  /* 0x00007610ff8f7816 */ /* 0x001fc6000000008f */
[----:B------:R0:W-:Y:S01]  /*4b60*/  STS.U16 [R69+UR13+0x5600], R126 ;  /* 0x0056007e45007988 */ /* 0x0001e2000800040d */
[----:B----4-:R-:W-:-:S03]  /*4b70*/  PRMT R145, RZ, 0x7610, R145 ;  /* 0x00007610ff917816 */ /* 0x010fc60000000091 */
[----:B------:R4:W-:Y:S01]  /*4b80*/  STS.U16 [R69+UR13+0x5a00], R130 ;  /* 0x005a008245007988 */ /* 0x0009e2000800040d */
[----:B-1----:R-:W-:-:S03]  /*4b90*/  PRMT R147, RZ, 0x7610, R147 ;  /* 0x00007610ff937816 */ /* 0x002fc60000000093 */
[----:B------:R1:W-:Y:S01]  /*4ba0*/  STS.U16 [R69+UR13+0x5e00], R134 ;  /* 0x005e008645007988 */ /* 0x0003e2000800040d */
[----:B---3--:R-:W-:Y:S02]  /*4bb0*/  PRMT R120, RZ, 0x7610, R120 ;  /* 0x00007610ff787816 */ /* 0x008fe40000000078 */
[----:B0-----:R-:W-:Y:S01]  /*4bc0*/  PRMT R126, RZ, 0x7610, R126 ;  /* 0x00007610ff7e7816 */ /* 0x001fe2000000007e */
[----:B------:R0:W-:Y:S01]  /*4bd0*/  STS.U16 [R25+UR13+0x5300], R122 ;  /* 0x0053007a19007988 */ /* 0x0001e2000800040d */
[----:B----4-:R-:W-:-:S03]  /*4be0*/  PRMT R130, RZ, 0x7610, R130 ;  /* 0x00007610ff827816 */ /* 0x010fc60000000082 */
[----:B------:R-:W3:Y:S01]  /*4bf0*/  @!P3 LDG.E.U16 R120, desc[UR26][R30.64] ;  /* 0x0000001a1e78b981 */ /* 0x000ee2000c1e1500 */
[----:B-1----:R-:W-:-:S03]  /*4c00*/  PRMT R134, RZ, 0x7610, R134 ;  /* 0x00007610ff867816 */ /* 0x002fc60000000086 */
[----:B------:R-:W4:Y:S01]  /*4c10*/  @!P3 LDG.E.U16 R126, desc[UR26][R42.64] ;  /* 0x0000001a2a7eb981 */ /* 0x000f22000c1e1500 */
[----:B0-----:R-:W-:-:S03]  /*4c20*/  PRMT R122, RZ, 0x7610, R122 ;  /* 0x00007610ff7a7816 */ /* 0x001fc6000000007a */
[----:B------:R-:W4:Y:S04]  /*4c30*/  @!P3 LDG.E.U16 R128, desc[UR26][R46.64] ;  /* 0x0000001a2e80b981 */ /* 0x000f28000c1e1500 */
        /* <DEDUP_REMOVED lines=18> */
[----:B------:R-:W-:-:S04]  /*4d60*/  ULEA UR15, UR5, UR13, 0x3 ;  /* 0x0000000d050f7291 */ /* 0x000fc8000f8e18ff */
[----:B------:R-:W-:Y:S01]  /*4d70*/  UIADD3 UR15, UPT, UPT, UR15, 0x6000, URZ ;  /* 0x000060000f0f7890 */ /* 0x000fe2000fffe0ff */
[----:B--2---:R0:W-:Y:S04]  /*4d80*/  STS.U16 [R107+UR13+0x2000], R118 ;  /* 0x002000766b007988 */ /* 0x0041e8000800040d */
[----:B-----5:R0:W-:Y:S04]  /*4d90*/  STS.U16 [R107+UR13+0x2600], R124 ;  /* 0x0026007c6b007988 */ /* 0x0201e8000800040d */
[----:B---3--:R0:W-:Y:S04]  /*4da0*/  STS.U16 [R107+UR13+0x2200], R120 ;  /* 0x002200786b007988 */ /* 0x0081e8000800040d */
[----:B----4-:R0:W-:Y:S04]  /*4db0*/  STS.U16 [R107+UR13+0x2800], R126 ;  /* 0x0028007e6b007988 */ /* 0x0101e8000800040d */
        /* <DEDUP_REMOVED lines=21> */
[----:B------:R1:W-:Y:S06]  /*4f10*/  MEMBAR.ALL.CTA ;  /* 0x0000000000007992 */ /* 0x0003ec0000008000 */
[----:B-1----:R-:W1:Y:S02]  /*4f20*/  FENCE.VIEW.ASYNC.S ;  /* 0x00000000000073c6 */ /* 0x002e640000000000 */
[----:B-1----:R-:W-:Y:S06]  /*4f30*/  BAR.SYNC.DEFER_BLOCKING 0x0 ;  /* 0x0000000000007b1d */ /* 0x002fec0000010000 */
[----:B------:R-:W-:Y:S05]  /*4f40*/  @P0 BRA `(.L_x_9) ;  /* 0x00000000003c0947 */ /* 0x000fea0003800000 */
[----:B------:R-:W-:Y:S01]  /*4f50*/  UMOV UR20, UR8 ;  /* 0x0000000800147c82 */ /* 0x000fe20008000000 */
[----:B------:R-:W-:Y:S01]  /*4f60*/  UMOV UR21, 0x40004040 ;  /* 0x4000404000157882 */ /* 0x000fe20000000000 */
[----:B------:R-:W-:Y:S01]  /*4f70*/  UMOV UR22, UR10 ;  /* 0x0000000a00167c82 */ /* 0x000fe20008000000 */
[----:B------:R-:W-:Y:S01]  /*4f80*/  UMOV UR23, 0x80004020 ;  /* 0x8000402000177882 */ /* 0x000fe20000000000 */
[----:B------:R-:W-:Y:S01]  /*4f90*/  UMOV UR24, 0x0 ;  /* 0x0000000000187882 */ /* 0x000fe20000000000 */
[----:B------:R-:W-:Y:S01]  /*4fa0*/  UMOV UR25, 0x4208010 ;  /* 0x0420801000197882 */ /* 0x000fe20000000000 */
[----:B------:R-:W-:Y:S01]  /*4fb0*/  UMOV UR6, UR15 ;  /* 0x0000000f00067c82 */ /* 0x000fe20008000000 */
[----:B------:R-:W-:Y:S01]  /*4fc0*/  UMOV UR7, URZ ;  /* 0x000000ff00077c82 */ /* 0x000fe20008000000 */
[----:B------:R-:W-:Y:S01]  /*4fd0*/  UMOV UR28, 0x0 ;  /* 0x00000000001c7882 */ /* 0x000fe20000000000 */
[----:B------:R-:W-:Y:S01]  /*4fe0*/  UMOV UR29, 0x4208010 ;  /* 0x04208010001d7882 */ /* 0x000fe20000000000 */
[----:B------:R1:W-:Y:S01]  /*4ff0*/  UTCHMMA gdesc[UR20], gdesc[UR22], tmem[UR12], tmem[UR24], idesc[UR25], UPT ;  /* 0x00ff1816140075ea */ /* 0x0003e2000b80000c */
[----:B------:R-:W-:Y:S01]  /*5000*/  UMOV UR6, UR6 ;  /* 0x0000000600067c82 */ /* 0x000fe20008000000 */
[----:B------:R1:W-:Y:S01]  /*5010*/  UTCHMMA gdesc[UR16], gdesc[UR18], tmem[UR12], tmem[UR28], idesc[UR29], UPT ;  /* 0x00ff1c12100075ea */ /* 0x0003e2000b80000c */
[----:B------:R1:W-:Y:S01]  /*5020*/  UTCBAR [UR6], URZ ;  /* 0x000000ff060073e9 */ /* 0x0003e200080000ff */
[----:B------:R-:W-:-:S02]  /*5030*/  NOP ;  /* 0x0000000000007918 */ /* 0x000fc40000000000 */
.L_x_9:
[----:B------:R-:W-:Y:S01]  /*5040*/  UIADD3 UR5, UPT, UPT, UR5, 0x1, URZ ;  /* 0x0000000105057890 */ /* 0x000fe2000fffe0ff */
[----:B------:R-:W-:Y:S02]  /*5050*/  VIADD R104, R104, 0xffffffff ;  /* 0xffffffff68687836 */ /* 0x000fe40000000000 */
[----:B------:R-:W-:Y:S01]  /*5060*/  VIADD R24, R24, 0xffffffe0 ;  /* 0xffffffe018187836 */ /* 0x000fe20000000000 */
[----:B------:R-:W-:Y:S02]  /*5070*/  UISETP.GT.AND UP0, UPT, UR5, 0x1, UPT ;  /* 0x000000010500788c */ /* 0x000fe4000bf04270 */
[----:B------:R-:W-:Y:S02]  /*5080*/  ISETP.NE.U32.AND P3, PT, R104, RZ, PT ;  /* 0x000000ff6800720c */ /* 0x000fe40003f65070 */
[----:B-1----:R-:W-:Y:S02]  /*5090*/  USEL UR6, URZ, 0x1, !UP0 ;  /* 0x00000001ff067887 */ /* 0x002fe4000c000000 */
[----:B------:R-:W-:-:S02]  /*50a0*/  USEL UR5, UR5, URZ, !UP0 ;  /* 0x000000ff05057287 */ /* 0x000fc4000c000000 */
[----:B------:R-:W-:-:S03]  /*50b0*/  ULOP3.LUT UR7, UR4, UR6, URZ, 0x3c, !UPT ;  /* 0x0000000604077292 */ /* 0x000fc6000f8e3cff */
[----:B------:R-:W-:-:S04]  /*50c0*/  UMOV UR6, UR4 ;  /* 0x0000000400067c82 */ /* 0x000fc80008000000 */
[----:B------:R-:W-:Y:S01]  /*50d0*/  UMOV UR4, UR7 ;  /* 0x0000000700047c82 */ /* 0x000fe20008000000 */
[----:B------:R-:W-:Y:S05]  /*50e0*/  @P3 BRA `(.L_x_10) ;  /* 0xfffffff000283947 */ /* 0x000fea000383ffff */
.L_x_7:
[----:B------:R-:W1:Y:S01]  /*50f0*/  S2R R70, SR_CgaCtaId ;  /* 0x0000000000467919 */ /* 0x000e620000008800 */
[----:B------:R-:W-:Y:S01]  /*5100*/  ISETP.GE.AND P0, PT, R108, 0x20, PT ;  /* 0x000000206c00780c */ /* 0x000fe20003f06270 */
[----:B0-----:R-:W0:-:S12]  /*5110*/  LDCU.128 UR8, c[0x0][0x390] ;  /* 0x00007200ff0877ac */ /* 0x001e180008000c00 */
[----:B------:R-:W-:Y:S05]  /*5120*/  @!P0 BRA `(.L_x_11) ;  /* 0x0000000000108947 */ /* 0x000fea0003800000 */
[----:B------:R-:W-:-:S06]  /*5130*/  USHF.L.U32 UR6, UR6, 0x1f, URZ ;  /* 0x0000001f06067899 */ /* 0x000fcc00080006ff */
[----:B------:R-:W-:-:S04]  /*5140*/  IMAD.U32 R4, RZ, RZ, UR6 ;  /* 0x00000006ff047e24 */ /* 0x000fc8000f8e00ff */
[----:B------:R-:W2:Y:S02]  /*5150*/  SYNCS.PHASECHK.TRANS64.TRYWAIT P0, [UR15], R4 ;  /* 0x00000004ff0075a7 */ /* 0x000ea4000800110f */
[----:B--2---:R-:W-:Y:S05]  /*5160*/  @!P0 BRA `(.L_x_12) ;  /* 0x0000002000788947 */ /* 0x004fea0003800000 */
.L_x_11:
[----:B------:R-:W-:Y:S01]  /*5170*/  BAR.SYNC.DEFER_BLOCKING 0x0 ;  /* 0x0000000000007b1d */ /* 0x000fe20000010000 */
[----:B-1----:R-:W-:Y:S01]  /*5180*/  IMAD.SHL.U32 R70, R70, 0x80, RZ ;  /* 0x0000008046467824 */ /* 0x002fe200078e00ff */
[----:B0-----:R-:W-:Y:S01]  /*5190*/  ISETP.GE.AND P0, PT, R2, UR10, PT ;  /* 0x0000000a02007c0c */ /* 0x001fe2000bf06270 */
[C---:B------:R-:W-:Y:S02]  /*51a0*/  IMAD.SHL.U32 R69, R68.reuse, 0x80, RZ ;  /* 0x0000008044457824 */ /* 0x040fe400078e00ff */
[C---:B------:R-:W-:Y:S01]  /*51b0*/  IMAD.SHL.U32 R80, R68.reuse, 0x10, RZ ;  /* 0x0000001044507824 */ /* 0x040fe200078e00ff */
[----:B------:R-:W-:Y:S01]  /*51c0*/  LOP3.LUT R3, R3, 0x80, R70, 0xf8, !PT ;  /* 0x0000008003037812 */ /* 0x000fe200078ef846 */
[----:B------:R-:W-:Y:S01]  /*51d0*/  IMAD.SHL.U32 R68, R68, 0x8, RZ ;  /* 0x0000000844447824 */ /* 0x000fe200078e00ff */
[----:B------:R-:W-:Y:S01]  /*51e0*/  LOP3.LUT R70, R69, 0x800, RZ, 0xc0, !PT ;  /* 0x0000080045467812 */ /* 0x000fe200078ec0ff */
[----:B------:R-:W0:Y:S01]  /*51f0*/  LDCU UR4, c[0x0][0x3b4] ;  /* 0x00007680ff0477ac */ /* 0x000e220008000800 */
[----:B------:R-:W-:-:S02]  /*5200*/  LOP3.LUT R69, R80, 0xf0, RZ, 0xc0, !PT ;  /* 0x000000f050457812 */ /* 0x000fc400078ec0ff */
[----:B------:R-:W-:Y:S02]  /*5210*/  LOP3.LUT R0, R0, R3, RZ, 0xfc, !PT ;  /* 0x0000000300007212 */ /* 0x000fe400078efcff */
[----:B------:R-:W-:Y:S02]  /*5220*/  IADD3 R69, PT, PT, R69, UR13, R70 ;  /* 0x0000000d45457c10 */ /* 0x000fe4000fffe046 */
[----:B------:R-:W-:Y:S02]  /*5230*/  LOP3.LUT R68, R68, 0x300, RZ, 0xc0, !PT ;  /* 0x0000030044447812 */ /* 0x000fe400078ec0ff */
[C---:B------:R-:W-:Y:S02]  /*5240*/  LOP3.LUT R71, R0.reuse, 0x2, RZ, 0xfc, !PT ;  /* 0x0000000200477812 */ /* 0x040fe400078efcff */
[----:B------:R-:W-:Y:S01]  /*5250*/  LOP3.LUT R70, R0, 0x4, RZ, 0xfc, !PT ;  /* 0x0000000400467812 */ /* 0x000fe200078efcff */
[----:B------:R-:W-:Y:S01]  /*5260*/  IMAD.IADD R81, R68, 0x1, R69 ;  /* 0x0000000144517824 */ /* 0x000fe200078e0245 */
[----:B------:R-:W-:Y:S01]  /*5270*/  ISETP.LT.AND P6, PT, R71, UR11, !P0 ;  /* 0x0000000b47007c0c */ /* 0x000fe2000c7c1270 */
[----:B------:R-:W1:Y:S02]  /*5280*/  @!P2 SYNCS.CCTL.IV [UR13+0x6000] ;  /* 0x00600000ff00a9b1 */ /* 0x000e64000800000d */
[----:B-1----:R-:W-:Y:S01]  /*5290*/  BAR.SYNC.DEFER_BLOCKING 0x0 ;  /* 0x0000000000007b1d */ /* 0x002fe20000010000 */
[----:B------:R-:W-:-:S02]  /*52a0*/  ISETP.LT.AND P5, PT, R70, UR11, !P0 ;  /* 0x0000000b46007c0c */ /* 0x000fc4000c7a1270 */
[----:B------:R-:W-:-:S04]  /*52b0*/  LOP3.LUT R3, R0, 0x6, RZ, 0xfc, !PT ;  /* 0x0000000600037812 */ /* 0x000fc800078efcff */
[----:B------:R-:W-:Y:S01]  /*52c0*/  ISETP.LT.AND P4, PT, R3, UR11, !P0 ;  /* 0x0000000b03007c0c */ /* 0x000fe2000c781270 */
[----:B------:R-:W-:Y:S01]  /*52d0*/  LDTM.16dp32bit_t0_t15.x64 R4, tmem[UR14] ;  /* 0x0000000e000479ee */ /* 0x000fe20008b00000 */
[----:B------:R-:W1:Y:S01]  /*52e0*/  LDTM.16dp32bit_t16_t31.x64 R4, tmem[UR14+0x40] ;  /* 0x0000400e000479ee */ /* 0x000e620008b20000 */
[----:B------:R-:W2:Y:S01]  /*52f0*/  LDC R3, c[0x0][0x3b8] ;  /* 0x0000ee00ff037b82 */ /* 0x000ea20000000800 */
[----:B------:R-:W3:Y:S01]  /*5300*/  @!P2 SYNCS.CCTL.IV [UR13+0x6008] ;  /* 0x00600800ff00a9b1 */ /* 0x000ee2000800000d */
[----:B------:R-:W-:Y:S01]  /*5310*/  NOP ;  /* 0x0000000000007918 */ /* 0x000fe20000000000 */
[----:B-1----:R-:W-:Y:S02]  /*5320*/  F2FP.F16.F32.PACK_AB R4, R6, R4 ;  /* 0x000000040604723e */ /* 0x002fe400000000ff */
[----:B------:R-:W-:Y:S02]  /*5330*/  F2FP.F16.F32.PACK_AB R68, R7, R5 ;  /* 0x000000050744723e */ /* 0x000fe400000000ff */
[----:B------:R-:W-:-:S02]  /*5340*/  F2FP.F16.F32.PACK_AB R5, R10, R8 ;  /* 0x000000080a05723e */ /* 0x000fc400000000ff */
[----:B------:R-:W-:Y:S02]  /*5350*/  F2FP.F16.F32.PACK_AB R69, R11, R9 ;  /* 0x000000090b45723e */ /* 0x000fe400000000ff */
[----:B------:R-:W-:Y:S02]  /*5360*/  F2FP.F16.F32.PACK_AB R6, R14, R12 ;  /* 0x0000000c0e06723e */ /* 0x000fe400000000ff */
[----:B------:R-:W-:Y:S02]  /*5370*/  F2FP.F16.F32.PACK_AB R70, R15, R13 ;  /* 0x0000000d0f46723e */ /* 0x000fe400000000ff */
[----:B------:R-:W-:Y:S01]  /*5380*/  F2FP.F16.F32.PACK_AB R7, R18, R16 ;  /* 0x000000101207723e */ /* 0x000fe200000000ff */
[----:B0-----:R-:W-:Y:S01]  /*5390*/  IMAD R16, R2, UR4, RZ ;  /* 0x0000000402107c24 */ /* 0x001fe2000f8e02ff */
[----:B------:R-:W-:Y:S02]  /*53a0*/  F2FP.F16.F32.PACK_AB R71, R19, R17 ;  /* 0x000000111347723e */ /* 0x000fe400000000ff */
[----:B------:R-:W-:Y:S01]  /*53b0*/  LOP3.LUT R17, R80, 0x7f0, RZ, 0xc0, !PT ;  /* 0x000007f050117812 */ /* 0x000fe200078ec0ff */
[----:B---3--:R2:W-:Y:S01]  /*53c0*/  STS.128 [R81], R4 ;  /* 0x0000000451007388 */ /* 0x0085e20000000c00 */
[----:B------:R-:W-:-:S02]  /*53d0*/  F2FP.F16.F32.PACK_AB R20, R22, R20 ;  /* 0x000000141614723e */ /* 0x000fc400000000ff */
[----:B------:R-:W-:Y:S01]  /*53e0*/  F2FP.F16.F32.PACK_AB R22, R30, R28 ;  /* 0x0000001c1e16723e */ /* 0x000fe200000000ff */
[----:B------:R0:W-:Y:S01]  /*53f0*/  STS.128 [R81+0x400], R68 ;  /* 0x0004004451007388 */ /* 0x0001e20000000c00 */
[----:B------:R-:W-:Y:S02]  /*5400*/  F2FP.F16.F32.PACK_AB R74, R31, R29 ;  /* 0x0000001d1f4a723e */ /* 0x000fe400000000ff */
[----:B------:R-:W-:Y:S01]  /*5410*/  F2FP.F16.F32.PACK_AB R72, R23, R21 ;  /* 0x000000151748723e */ /* 0x000fe200000000ff */
[----:B------:R-:W-:Y:S01]  /*5420*/  BAR.SYNC.DEFER_BLOCKING 0x0 ;  /* 0x0000000000007b1d */ /* 0x000fe20000010000 */
[----:B------:R-:W-:Y:S02]  /*5430*/  F2FP.F16.F32.PACK_AB R21, R26, R24 ;  /* 0x000000181a15723e */ /* 0x000fe400000000ff */
[----:B------:R-:W-:Y:S02]  /*5440*/  F2FP.F16.F32.PACK_AB R73, R27, R25 ;  /* 0x000000191b49723e */ /* 0x000fe400000000ff */
[----:B------:R-:W-:-:S02]  /*5450*/  F2FP.F16.F32.PACK_AB R23, R34, R32 ;  /* 0x000000202217723e */ /* 0x000fc400000000ff */
[----:B------:R-:W-:Y:S01]  /*5460*/  F2FP.F16.F32.PACK_AB R75, R35, R33 ;  /* 0x00000021234b723e */ /* 0x000fe200000000ff */
[C---:B--2---:R-:W-:Y:S01]  /*5470*/  IMAD R5, R0.reuse, R3, RZ ;  /* 0x0000000300057224 */ /* 0x044fe200078e02ff */
[----:B------:R-:W-:Y:S02]  /*5480*/  LOP3.LUT R8, R0, 0x8, RZ, 0xfc, !PT ;  /* 0x0000000800087812 */ /* 0x000fe400078efcff */
[----:B------:R-:W-:Y:S01]  /*5490*/  F2FP.F16.F32.PACK_AB R76, R38, R36 ;  /* 0x00000024264c723e */ /* 0x000fe200000000ff */
[----:B------:R-:W-:Y:S01]  /*54a0*/  IMAD R7, R3, 0x2, R5 ;  /* 0x0000000203077824 */ /* 0x000fe200078e0205 */
[----:B------:R-:W-:Y:S02]  /*54b0*/  ISETP.LT.AND P3, PT, R8, UR11, !P0 ;  /* 0x0000000b08007c0c */ /* 0x000fe4000c761270 */
[----:B0-----:R-:W-:Y:S02]  /*54c0*/  F2FP.F16.F32.PACK_AB R68, R39, R37 ;  /* 0x000000252744723e */ /* 0x001fe400000000ff */
[----:B------:R-:W-:-:S02]  /*54d0*/  F2FP.F16.F32.PACK_AB R77, R42, R40 ;  /* 0x000000282a4d723e */ /* 0x000fc400000000ff */
[----:B------:R-:W-:Y:S02]  /*54e0*/  F2FP.F16.F32.PACK_AB R69, R43, R41 ;  /* 0x000000292b45723e */ /* 0x000fe400000000ff */
[----:B------:R-:W-:Y:S02]  /*54f0*/  LEA R2, P2, R16, UR8, 0x1 ;  /* 0x0000000810027c11 */ /* 0x000fe4000f8408ff */
[----:B------:R-:W-:Y:S01]  /*5500*/  F2FP.F16.F32.PACK_AB R78, R46, R44 ;  /* 0x0000002c2e4e723e */ /* 0x000fe200000000ff */
[----:B------:R-:W0:Y:S01]  /*5510*/  LDS.128 R28, [R17+UR13] ;  /* 0x0000000d111c7984 */ /* 0x000e220008000c00 */
[----:B------:R-:W-:Y:S02]  /*5520*/  F2FP.F16.F32.PACK_AB R70, R47, R45 ;  /* 0x0000002d2f46723e */ /* 0x000fe400000000ff */
[----:B------:R-:W-:Y:S01]  /*5530*/  F2FP.F16.F32.PACK_AB R79, R50, R48 ;  /* 0x00000030324f723e */ /* 0x000fe200000000ff */
[----:B------:R-:W-:Y:S01]  /*5540*/  LDS.128 R12, [R17+UR13+0x800] ;  /* 0x0008000d110c7984 */ /* 0x000fe20008000c00 */
[----:B------:R-:W-:-:S02]  /*5550*/  F2FP.F16.F32.PACK_AB R71, R51, R49 ;  /* 0x000000313347723e */ /* 0x000fc400000000ff */
[----:B------:R-:W-:Y:S01]  /*5560*/  LEA.HI.X.SX32 R16, R16, UR9, 0x1, P2 ;  /* 0x0000000910107c11 */ /* 0x000fe200090f0eff */
[----:B------:R-:W-:Y:S01]  /*5570*/  BAR.SYNC.DEFER_BLOCKING 0x0 ;  /* 0x0000000000007b1d */ /* 0x000fe20000010000 */
[C---:B------:R-:W-:Y:S02]  /*5580*/  LEA R18, P2, R5.reuse, R2, 0x1 ;  /* 0x0000000205127211 */ /* 0x040fe400078408ff */
[----:B------:R-:W-:Y:S02]  /*5590*/  F2FP.F16.F32.PACK_AB R52, R54, R52 ;  /* 0x000000343634723e */ /* 0x000fe400000000ff */
[----:B------:R-:W-:Y:S01]  /*55a0*/  LEA.HI.X.SX32 R19, R5, R16, 0x1, P2 ;  /* 0x0000001005137211 */ /* 0x000fe200010f0eff */
[----:B------:R-:W-:Y:S01]  /*55b0*/  IMAD R5, R3, 0x2, R7 ;  /* 0x0000000203057824 */ /* 0x000fe200078e0207 */
[----:B------:R-:W-:Y:S02]  /*55c0*/  LEA R32, P2, R7, R2, 0x1 ;  /* 0x0000000207207211 */ /* 0x000fe400078408ff */
[----:B------:R-:W-:-:S02]  /*55d0*/  F2FP.F16.F32.PACK_AB R44, R55, R53 ;  /* 0x00000035372c723e */ /* 0x000fc400000000ff */
[----:B------:R-:W-:Y:S01]  /*55e0*/  LEA.HI.X.SX32 R33, R7, R16, 0x1, P2 ;  /* 0x0000001007217211 */ /* 0x000fe200010f0eff */
[----:B------:R-:W-:Y:S01]  /*55f0*/  IMAD R7, R3, 0x2, R5 ;  /* 0x0000000203077824 */ /* 0x000fe200078e0205 */
[C---:B------:R-:W-:Y:S02]  /*5600*/  LEA R34, P2, R5.reuse, R2, 0x1 ;  /* 0x0000000205227211 */ /* 0x040fe400078408ff */
[----:B------:R-:W-:Y:S02]  /*5610*/  F2FP.F16.F32.PACK_AB R53, R58, R56 ;  /* 0x000000383a35723e */ /* 0x000fe400000000ff */
[----:B------:R-:W-:Y:S01]  /*5620*/  LEA.HI.X.SX32 R35, R5, R16, 0x1, P2 ;  /* 0x0000001005237211 */ /* 0x000fe200010f0eff */
[----:B------:R-:W-:Y:S01]  /*5630*/  IMAD R5, R3, 0x2, R7 ;  /* 0x0000000203057824 */ /* 0x000fe200078e0207 */
[----:B------:R-:W-:Y:S02]  /*5640*/  LEA R36, P2, R7, R2, 0x1 ;  /* 0x0000000207247211 */ /* 0x000fe400078408ff */
[----:B------:R-:W-:Y:S01]  /*5650*/  F2FP.F16.F32.PACK_AB R45, R59, R57 ;  /* 0x000000393b2d723e */ /* 0x000fe200000000ff */
[----:B------:R-:W-:Y:S01]  /*5660*/  IMAD R43, R3, 0x2, R5 ;  /* 0x00000002032b7824 */ /* 0x000fe200078e0205 */
[----:B------:R-:W-:Y:S01]  /*5670*/  LEA.HI.X.SX32 R37, R7, R16, 0x1, P2 ;  /* 0x0000001007257211 */ /* 0x000fe200010f0eff */
[----:B------:R-:W-:Y:S01]  /*5680*/  STS.128 [R81], R20 ;  /* 0x0000001451007388 */ /* 0x000fe20000000c00 */
[----:B------:R-:W-:-:S02]  /*5690*/  LEA R38, P2, R5, R2, 0x1 ;  /* 0x0000000205267211 */ /* 0x000fc400078408ff */
[----:B------:R-:W-:Y:S01]  /*56a0*/  F2FP.F16.F32.PACK_AB R54, R62, R60 ;  /* 0x0000003c3e36723e */ /* 0x000fe200000000ff */
[----:B------:R-:W-:Y:S01]  /*56b0*/  STS.128 [R81+0x400], R72 ;  /* 0x0004004851007388 */ /* 0x000fe20000000c00 */
[----:B------:R-:W-:Y:S02]  /*56c0*/  LEA.HI.X.SX32 R39, R5, R16, 0x1, P2 ;  /* 0x0000001005277211 */ /* 0x000fe400010f0eff */
[----:B------:R-:W-:Y:S01]  /*56d0*/  F2FP.F16.F32.PACK_AB R46, R63, R61 ;  /* 0x0000003d3f2e723e */ /* 0x000fe200000000ff */
[----:B------:R-:W-:Y:S01]  /*56e0*/  BAR.SYNC.DEFER_BLOCKING 0x0 ;  /* 0x0000000000007b1d */ /* 0x000fe20000010000 */
[----:B------:R-:W-:Y:S02]  /*56f0*/  F2FP.F16.F32.PACK_AB R55, R66, R64 ;  /* 0x000000404237723e */ /* 0x000fe400000000ff */
[----:B------:R-:W-:Y:S02]  /*5700*/  F2FP.F16.F32.PACK_AB R47, R67, R65 ;  /* 0x00000041432f723e */ /* 0x000fe400000000ff */
[----:B------:R-:W-:-:S02]  /*5710*/  LEA R40, P2, R43, R2, 0x1 ;  /* 0x000000022b287211 */ /* 0x000fc400078408ff */
[C---:B------:R-:W-:Y:S02]  /*5720*/  LOP3.LUT R48, R0.reuse, 0xa, RZ, 0xfc, !PT ;  /* 0x0000000a00307812 */ /* 0x040fe400078efcff */
[----:B------:R-:W-:Y:S01]  /*5730*/  LEA.HI.X.SX32 R41, R43, R16, 0x1, P2 ;  /* 0x000000102b297211 */ /* 0x000fe200010f0eff */
[----:B------:R-:W-:Y:S01]  /*5740*/  IMAD R43, R3, 0x2, R43 ;  /* 0x00000002032b7824 */ /* 0x000fe200078e022b */
[----:B------:R-:W-:Y:S02]  /*5750*/  ISETP.LT.AND P2, PT, R0, UR11, !P0 ;  /* 0x0000000b00007c0c */ /* 0x000fe4000c741270 */
[----:B0-----:R-:W-:Y:S02]  /*5760*/  PRMT R49, R28, 0x7632, R49 ;  /* 0x000076321c317816 */ /* 0x001fe40000000031 */
[----:B------:R-:W-:Y:S01]  /*5770*/  LOP3.LUT R42, R0, 0xc, RZ, 0xfc, !PT ;  /* 0x0000000c002a7812 */ /* 0x000fe200078efcff */
[----:B------:R-:W0:Y:S04]  /*5780*/  LDS.128 R24, [R17+UR13] ;  /* 0x0000000d11187984 */ /* 0x000e280008000c00 */
[----:B------:R-:W-:Y:S01]  /*5790*/  LDS.128 R8, [R17+UR13+0x800] ;  /* 0x0008000d11087984 */ /* 0x000fe20008000c00 */
[----:B------:R-:W-:Y:S06]  /*57a0*/  BAR.SYNC.DEFER_BLOCKING 0x0 ;  /* 0x0000000000007b1d */ /* 0x000fec0000010000 */
[----:B------:R-:W-:Y:S04]  /*57b0*/  STS.128 [R81], R76 ;  /* 0x0000004c51007388 */ /* 0x000fe80000000c00 */
[----:B------:R-:W-:Y:S01]  /*57c0*/  STS.128 [R81+0x400], R68 ;  /* 0x0004004451007388 */ /* 0x000fe20000000c00 */
[----:B------:R-:W-:Y:S06]  /*57d0*/  BAR.SYNC.DEFER_BLOCKING 0x0 ;  /* 0x0000000000007b1d */ /* 0x000fec0000010000 */
[----:B------:R-:W1:Y:S04]  /*57e0*/  LDS.128 R20, [R17+UR13] ;  /* 0x0000000d11147984 */ /* 0x000e680008000c00 */
[----:B------:R-:W-:Y:S01]  /*57f0*/  LDS.128 R4, [R17+UR13+0x800] ;  /* 0x0008000d11047984 */ /* 0x000fe20008000c00 */
[----:B------:R-:W-:Y:S06]  /*5800*/  BAR.SYNC.DEFER_BLOCKING 0x0 ;  /* 0x0000000000007b1d */ /* 0x000fec0000010000 */
[----:B------:R-:W-:Y:S04]  /*5810*/  STS.128 [R81], R52 ;  /* 0x0000003451007388 */ /* 0x000fe80000000c00 */
[----:B------:R-:W-:Y:S01]  /*5820*/  STS.128 [R81+0x400], R44 ;  /* 0x0004002c51007388 */ /* 0x000fe20000000c00 */
[----:B------:R-:W-:Y:S06]  /*5830*/  BAR.SYNC.DEFER_BLOCKING 0x0 ;  /* 0x0000000000007b1d */ /* 0x000fec0000010000 */
[----:B------:R2:W-:Y:S01]  /*5840*/  @P2 STG.E.U16 desc[UR26][R18.64], R28 ;  /* 0x0000001c12002986 */ /* 0x0005e2000c10151a */
[----:B------:R-:W-:-:S02]  /*5850*/  ISETP.LT.AND P2, PT, R48, UR11, !P0 ;  /* 0x0000000b30007c0c */ /* 0x000fc4000c741270 */
[----:B------:R-:W-:Y:S01]  /*5860*/  LOP3.LUT R48, R0, 0xe, RZ, 0xfc, !PT ;  /* 0x0000000e00307812 */ /* 0x000fe200078efcff */
[----:B------:R3:W-:Y:S01]  /*5870*/  @P6 STG.E.U16 desc[UR26][R32.64], R49 ;  /* 0x0000003120006986 */ /* 0x0007e2000c10151a */
[----:B------:R-:W-:Y:S02]  /*5880*/  ISETP.LT.AND P6, PT, R42, UR11, !P0 ;  /* 0x0000000b2a007c0c */ /* 0x000fe4000c7c1270 */
[----:B------:R-:W-:Y:S01]  /*5890*/  LOP3.LUT R42, R0, 0x10, RZ, 0xfc, !PT ;  /* 0x00000010002a7812 */ /* 0x000fe200078efcff */
[----:B------:R4:W-:Y:S01]  /*58a0*/  @P5 STG.E.U16 desc[UR26][R34.64], R29 ;  /* 0x0000001d22005986 */ /* 0x0009e2000c10151a */
[----:B------:R-:W-:Y:S02]  /*58b0*/  ISETP.LT.AND P5, PT, R48, UR11, !P0 ;  /* 0x0000000b30007c0c */ /* 0x000fe4000c7a1270 */
[----:B--2---:R-:W-:Y:S02]  /*58c0*/  PRMT R19, R29, 0x7632, R19 ;  /* 0x000076321d137816 */ /* 0x004fe40000000013 */
[----:B------:R-:W-:-:S02]  /*58d0*/  LOP3.LUT R28, R0, 0x12, RZ, 0xfc, !PT ;  /* 0x00000012001c7812 */ /* 0x000fc400078efcff */
[----:B---3--:R-:W-:Y:S01]  /*58e0*/  LOP3.LUT R32, R0, 0x14, RZ, 0xfc, !PT ;  /* 0x0000001400207812 */ /* 0x008fe200078efcff */
[----:B------:R2:W-:Y:S01]  /*58f0*/  @P4 STG.E.U16 desc[UR26][R36.64], R19 ;  /* 0x0000001324004986 */ /* 0x0005e2000c10151a */
[----:B------:R-:W-:Y:S02]  /*5900*/  ISETP.LT.AND P4, PT, R42, UR11, !P0 ;  /* 0x0000000b2a007c0c */ /* 0x000fe4000c781270 */
[----:B----4-:R-:W-:Y:S01]  /*5910*/  PRMT R35, R30, 0x7632, R35 ;  /* 0x000076321e237816 */ /* 0x010fe20000000023 */
[----:B------:R-:W-:Y:S01]  /*5920*/  @P3 STG.E.U16 desc[UR26][R38.64], R30 ;  /* 0x0000001e26003986 */ /* 0x000fe2000c10151a */
[----:B------:R-:W-:Y:S01]  /*5930*/  LEA R18, P3, R43, R2, 0x1 ;  /* 0x000000022b127211 */ /* 0x000fe200078608ff */
[C---:B------:R-:W-:Y:S02]  /*5940*/  IMAD R29, R3.reuse, 0x2, R43 ;  /* 0x00000002031d7824 */ /* 0x040fe400078e022b */
[----:B------:R3:W-:Y:S01]  /*5950*/  @P2 STG.E.U16 desc[UR26][R40.64], R35 ;  /* 0x0000002328002986 */ /* 0x0007e2000c10151a */
[----:B------:R-:W-:Y:S01]  /*5960*/  ISETP.LT.AND P2, PT, R28, UR11, !P0 ;  /* 0x0000000b1c007c0c */ /* 0x000fe2000c741270 */
[----:B------:R-:W-:Y:S01]  /*5970*/  IMAD R33, R3, 0x2, R29 ;  /* 0x0000000203217824 */ /* 0x000fe200078e021d */
[----:B--2---:R-:W-:-:S02]  /*5980*/  LEA.HI.X.SX32 R19, R43, R16, 0x1, P3 ;  /* 0x000000102b137211 */ /* 0x004fc400018f0eff */
[----:B------:R-:W-:Y:S02]  /*5990*/  LEA R28, P3, R29, R2, 0x1 ;  /* 0x000000021d1c7211 */ /* 0x000fe400078608ff */
[----:B------:R-:W-:Y:S01]  /*59a0*/  PRMT R36, R31, 0x7632, R36 ;  /* 0x000076321f247816 */ /* 0x000fe20000000024 */
[----:B------:R2:W-:Y:S01]  /*59b0*/  @P6 STG.E.U16 desc[UR26][R18.64], R31 ;  /* 0x0000001f12006986 */ /* 0x0005e2000c10151a */
[----:B------:R-:W-:Y:S02]  /*59c0*/  ISETP.LT.AND P6, PT, R32, UR11, !P0 ;  /* 0x0000000b20007c0c */ /* 0x000fe4000c7c1270 */
[----:B------:R-:W-:Y:S01]  /*59d0*/  LEA.HI.X.SX32 R29, R29, R16, 0x1, P3 ;  /* 0x000000101d1d7211 */ /* 0x000fe200018f0eff */
[----:B---3--:R-:W-:Y:S01]  /*59e0*/  IMAD R35, R3, 0x2, R33 ;  /* 0x0000000203237824 */ /* 0x008fe200078e0221 */
[C---:B------:R-:W-:Y:S02]  /*59f0*/  LEA R32, P3, R33.reuse, R2, 0x1 ;  /* 0x0000000221207211 */ /* 0x040fe400078608ff */
[----:B------:R-:W-:Y:S01]  /*5a00*/  LOP3.LUT R30, R0, 0x16, RZ, 0xfc, !PT ;  /* 0x00000016001e7812 */ /* 0x000fe200078efcff */
[----:B------:R3:W-:Y:S01]  /*5a10*/  @P5 STG.E.U16 desc[UR26][R28.64], R36 ;  /* 0x000000241c005986 */ /* 0x0007e2000c10151a */
[----:B------:R-:W-:-:S02]  /*5a20*/  LEA.HI.X.SX32 R33, R33, R16, 0x1, P3 ;  /* 0x0000001021217211 */ /* 0x000fc400018f0eff */
[----:B------:R-:W-:Y:S01]  /*5a30*/  LEA R34, P5, R35, R2, 0x1 ;  /* 0x0000000223227211 */ /* 0x000fe200078a08ff */
[----:B--2---:R-:W-:Y:S01]  /*5a40*/  IMAD R19, R3, 0x2, R35 ;  /* 0x0000000203137824 */ /* 0x004fe200078e0223 */
[----:B------:R-:W-:Y:S01]  /*5a50*/  LOP3.LUT R18, R0, 0x18, RZ, 0xfc, !PT ;  /* 0x0000001800127812 */ /* 0x000fe200078efcff */
[----:B0-----:R0:W-:Y:S01]  /*5a60*/  @P4 STG.E.U16 desc[UR26][R32.64], R24 ;  /* 0x0000001820004986 */ /* 0x0011e2000c10151a */
[----:B------:R-:W-:Y:S02]  /*5a70*/  LEA.HI.X.SX32 R35, R35, R16, 0x1, P5 ;  /* 0x0000001023237211 */ /* 0x000fe400028f0eff */
[----:B------:R-:W-:Y:S02]  /*5a80*/  ISETP.LT.AND P4, PT, R18, UR11, !P0 ;  /* 0x0000000b12007c0c */ /* 0x000fe4000c781270 */
[----:B------:R-:W-:Y:S01]  /*5a90*/  LEA R18, P5, R19, R2, 0x1 ;  /* 0x0000000213127211 */ /* 0x000fe200078a08ff */
[----:B---3--:R-:W-:Y:S01]  /*5aa0*/  IMAD R29, R3, 0x2, R19 ;  /* 0x00000002031d7824 */ /* 0x008fe200078e0213 */
[----:B------:R-:W-:-:S02]  /*5ab0*/  ISETP.LT.AND P3, PT, R30, UR11, !P0 ;  /* 0x0000000b1e007c0c */ /* 0x000fc4000c761270 */
[----:B------:R-:W-:Y:S01]  /*5ac0*/  LEA.HI.X.SX32 R19, R19, R16, 0x1, P5 ;  /* 0x0000001013137211 */ /* 0x000fe200028f0eff */
[----:B------:R-:W-:Y:S01]  /*5ad0*/  IMAD R31, R3, 0x2, R29 ;  /* 0x00000002031f7824 */ /* 0x000fe200078e021d */
[----:B------:R-:W-:Y:S02]  /*5ae0*/  LOP3.LUT R30, R0, 0x1a, RZ, 0xfc, !PT ;  /* 0x0000001a001e7812 */ /* 0x000fe400078efcff */
[----:B0-----:R-:W-:Y:S02]  /*5af0*/  PRMT R33, R24, 0x7632, R33 ;  /* 0x0000763218217816 */ /* 0x001fe40000000021 */
[----:B------:R-:W-:Y:S02]  /*5b00*/  LEA R28, P5, R29, R2, 0x1 ;  /* 0x000000021d1c7211 */ /* 0x000fe400078a08ff */
[----:B------:R-:W-:Y:S01]  /*5b10*/  LOP3.LUT R24, R0, 0x1c, RZ, 0xfc, !PT ;  /* 0x0000001c00187812 */ /* 0x000fe200078efcff */
[----:B------:R0:W-:Y:S01]  /*5b20*/  @P2 STG.E.U16 desc[UR26][R34.64], R33 ;  /* 0x0000002122002986 */ /* 0x0001e2000c10151a */
[----:B------:R-:W-:-:S02]  /*5b30*/  ISETP.LT.AND P2, PT, R30, UR11, !P0 ;  /* 0x0000000b1e007c0c */ /* 0x000fc4000c741270 */
[----:B------:R-:W-:Y:S01]  /*5b40*/  LEA.HI.X.SX32 R29, R29, R16, 0x1, P5 ;  /* 0x000000101d1d7211 */ /* 0x000fe200028f0eff */
[----:B------:R2:W-:Y:S01]  /*5b50*/  @P6 STG.E.U16 desc[UR26][R18.64], R25 ;  /* 0x0000001912006986 */ /* 0x0005e2000c10151a */
[----:B------:R-:W-:Y:S02]  /*5b60*/  LEA R30, P5, R31, R2, 0x1 ;  /* 0x000000021f1e7211 */ /* 0x000fe400078a08ff */
[----:B------:R-:W-:Y:S02]  /*5b70*/  ISETP.LT.AND P6, PT, R24, UR11, !P0 ;  /* 0x0000000b18007c0c */ /* 0x000fe4000c7c1270 */
[C---:B------:R-:W-:Y:S01]  /*5b80*/  LOP3.LUT R24, R0.reuse, 0x1e, RZ, 0xfc, !PT ;  /* 0x0000001e00187812 */ /* 0x040fe200078efcff */
[----:B0-----:R-:W-:Y:S01]  /*5b90*/  IMAD R33, R3, 0x2, R31 ;  /* 0x0000000203217824 */ /* 0x001fe200078e021f */
[----:B------:R-:W-:Y:S02]  /*5ba0*/  PRMT R34, R25, 0x7632, R34 ;  /* 0x0000763219227816 */ /* 0x000fe40000000022 */
[----:B------:R-:W-:Y:S01]  /*5bb0*/  LEA.HI.X.SX32 R31, R31, R16, 0x1, P5 ;  /* 0x000000101f1f7211 */ /* 0x000fe200028f0eff */
[----:B--2---:R-:W-:Y:S01]  /*5bc0*/  IMAD R19, R3, 0x2, R33 ;  /* 0x0000000203137824 */ /* 0x004fe200078e0221 */
[----:B------:R-:W-:Y:S01]  /*5bd0*/  LEA R32, P5, R33, R2, 0x1 ;  /* 0x0000000221207211 */ /* 0x000fe200078a08ff */
[----:B------:R0:W-:Y:S01]  /*5be0*/  @P3 STG.E.U16 desc[UR26][R28.64], R34 ;  /* 0x000000221c003986 */ /* 0x0001e2000c10151a */
[----:B------:R-:W-:Y:S01]  /*5bf0*/  LOP3.LUT R18, R0, 0x20, RZ, 0xfc, !PT ;  /* 0x0000002000127812 */ /* 0x000fe200078efcff */
[----:B------:R-:W-:Y:S01]  /*5c00*/  IMAD R25, R3, 0x2, R19 ;  /* 0x0000000203197824 */ /* 0x000fe200078e0213 */
[----:B------:R-:W-:Y:S01]  /*5c10*/  LEA.HI.X.SX32 R33, R33, R16, 0x1, P5 ;  /* 0x0000001021217211 */ /* 0x000fe200028f0eff */
[----:B------:R2:W-:Y:S01]  /*5c20*/  @P4 STG.E.U16 desc[UR26][R30.64], R26 ;  /* 0x0000001a1e004986 */ /* 0x0005e2000c10151a */
[----:B------:R-:W-:-:S02]  /*5c30*/  ISETP.LT.AND P3, PT, R24, UR11, !P0 ;  /* 0x0000000b18007c0c */ /* 0x000fc4000c761270 */
[----:B------:R-:W-:Y:S02]  /*5c40*/  ISETP.LT.AND P4, PT, R18, UR11, !P0 ;  /* 0x0000000b12007c0c */ /* 0x000fe4000c781270 */
[----:B------:R-:W-:Y:S02]  /*5c50*/  LOP3.LUT R24, R0, 0x22, RZ, 0xfc, !PT ;  /* 0x0000002200187812 */ /* 0x000fe400078efcff */
[----:B------:R-:W-:Y:S01]  /*5c60*/  LEA R18, P5, R19, R2, 0x1 ;  /* 0x0000000213127211 */ /* 0x000fe200078a08ff */
[----:B0-----:R-:W-:Y:S01]  /*5c70*/  IMAD R29, R3, 0x2, R25 ;  /* 0x00000002031d7824 */ /* 0x001fe200078e0219 */
[----:B-1----:R-:W-:Y:S02]  /*5c80*/  PRMT R34, R20, 0x7632, R34 ;  /* 0x0000763214227816 */ /* 0x002fe40000000022 */
[----:B------:R-:W-:Y:S02]  /*5c90*/  LEA.HI.X.SX32 R19, R19, R16, 0x1, P5 ;  /* 0x0000001013137211 */ /* 0x000fe400028f0eff */
[----:B--2---:R-:W-:-:S02]  /*5ca0*/  PRMT R31, R26, 0x7632, R31 ;  /* 0x000076321a1f7816 */ /* 0x004fc4000000001f */
[----:B------:R-:W-:-:S03]  /*5cb0*/  LOP3.LUT R26, R0, 0x24, RZ, 0xfc, !PT ;  /* 0x00000024001a7812 */ /* 0x000fc600078efcff */
[----:B------:R0:W-:Y:S01]  /*5cc0*/  @P2 STG.E.U16 desc[UR26][R32.64], R31 ;  /* 0x0000001f20002986 */ /* 0x0001e2000c10151a */
[----:B------:R-:W-:Y:S02]  /*5cd0*/  ISETP.LT.AND P2, PT, R24, UR11, !P0 ;  /* 0x0000000b18007c0c */ /* 0x000fe4000c741270 */
[C---:B------:R-:W-:Y:S01]  /*5ce0*/  LEA R24, P5, R25.reuse, R2, 0x1 ;  /* 0x0000000219187211 */ /* 0x040fe200078a08ff */
[----:B------:R1:W-:Y:S01]  /*5cf0*/  @P6 STG.E.U16 desc[UR26][R18.64], R27 ;  /* 0x0000001b12006986 */ /* 0x0003e2000c10151a */
[----:B------:R-:W-:Y:S02]  /*5d00*/  ISETP.LT.AND P6, PT, R26, UR11, !P0 ;  /* 0x0000000b1a007c0c */ /* 0x000fe4000c7c1270 */
[----:B------:R-:W-:Y:S02]  /*5d10*/  LEA.HI.X.SX32 R25, R25, R16, 0x1, P5 ;  /* 0x0000001019197211 */ /* 0x000fe400028f0eff */
[----:B------:R-:W-:Y:S02]  /*5d20*/  LEA R28, P5, R29, R2, 0x1 ;  /* 0x000000021d1c7211 */ /* 0x000fe400078a08ff */
[----:B------:R-:W-:Y:S01]  /*5d30*/  LOP3.LUT R26, R0, 0x26, RZ, 0xfc, !PT ;  /* 0x00000026001a7812 */ /* 0x000fe200078efcff */
[----:B0-----:R-:W-:Y:S01]  /*5d40*/  IMAD R31, R3, 0x2, R29 ;  /* 0x00000002031f7824 */ /* 0x001fe200078e021d */
[----:B------:R-:W-:-:S02]  /*5d50*/  PRMT R32, R27, 0x7632, R32 ;  /* 0x000076321b207816 */ /* 0x000fc40000000020 */
[----:B------:R-:W-:Y:S01]  /*5d60*/  LEA.HI.X.SX32 R29, R29, R16, 0x1, P5 ;  /* 0x000000101d1d7211 */ /* 0x000fe200028f0eff */
[----:B-1----:R-:W-:Y:S01]  /*5d70*/  IMAD R27, R3, 0x2, R31 ;  /* 0x00000002031b7824 */ /* 0x002fe200078e021f */
[C---:B------:R-:W-:Y:S01]  /*5d80*/  LEA R30, P5, R31.reuse, R2, 0x1 ;  /* 0x000000021f1e7211 */ /* 0x040fe200078a08ff */
[----:B------:R-:W-:Y:S01]  /*5d90*/  @P3 STG.E.U16 desc[UR26][R24.64], R32 ;  /* 0x0000002018003986 */ /* 0x000fe2000c10151a */
[----:B------:R-:W-:Y:S02]  /*5da0*/  ISETP.LT.AND P3, PT, R26, UR11, !P0 ;  /* 0x0000000b1a007c0c */ /* 0x000fe4000c761270 */
[----:B------:R-:W-:Y:S01]  /*5db0*/  LEA.HI.X.SX32 R31, R31, R16, 0x1, P5 ;  /* 0x000000101f1f7211 */ /* 0x000fe200028f0eff */
[----:B------:R0:W-:Y:S01]  /*5dc0*/  @P4 STG.E.U16 desc[UR26][R28.64], R20 ;  /* 0x000000141c004986 */ /* 0x0001e2000c10151a */
[C---:B------:R-:W-:Y:S02]  /*5dd0*/  LOP3.LUT R19, R0.reuse, 0x28, RZ, 0xfc, !PT ;  /* 0x0000002800137812 */ /* 0x040fe400078efcff */
[----:B------:R-:W-:Y:S01]  /*5de0*/  LOP3.LUT R26, R0, 0x2a, RZ, 0xfc, !PT ;  /* 0x0000002a001a7812 */ /* 0x000fe200078efcff */
[----:B------:R1:W-:Y:S01]  /*5df0*/  @P2 STG.E.U16 desc[UR26][R30.64], R34 ;  /* 0x000000221e002986 */ /* 0x0003e2000c10151a */
[----:B------:R-:W-:-:S02]  /*5e00*/  LEA R18, P5, R27, R2, 0x1 ;  /* 0x000000021b127211 */ /* 0x000fc400078a08ff */
[----:B------:R-:W-:Y:S02]  /*5e10*/  ISETP.LT.AND P4, PT, R19, UR11, !P0 ;  /* 0x0000000b13007c0c */ /* 0x000fe4000c781270 */
[----:B------:R-:W-:Y:S02]  /*5e20*/  LEA.HI.X.SX32 R19, R27, R16, 0x1, P5 ;  /* 0x000000101b137211 */ /* 0x000fe400028f0eff */
[----:B------:R-:W-:Y:S01]  /*5e30*/  ISETP.LT.AND P2, PT, R26, UR11, !P0 ;  /* 0x0000000b1a007c0c */ /* 0x000fe2000c741270 */
[C---:B0-----:R-:W-:Y:S01]  /*5e40*/  IMAD R29, R3.reuse, 0x2, R27 ;  /* 0x00000002031d7824 */ /* 0x041fe200078e021b */
[----:B------:R-:W-:Y:S01]  /*5e50*/  LOP3.LUT R20, R0, 0x2c, RZ, 0xfc, !PT ;  /* 0x0000002c00147812 */ /* 0x000fe200078efcff */
[----:B------:R-:W0:Y:S02]  /*5e60*/  LDS.128 R24, [R17+UR13] ;  /* 0x0000000d11187984 */ /* 0x000e240008000c00 */
[----:B------:R-:W-:Y:S01]  /*5e70*/  IMAD R33, R3, 0x2, R29 ;  /* 0x0000000203217824 */ /* 0x000fe200078e021d */
[----:B------:R-:W-:Y:S01]  /*5e80*/  ISETP.LT.AND P5, PT, R20, UR11, !P0 ;  /* 0x0000000b14007c0c */ /* 0x000fe2000c7a1270 */
[----:B------:R2:W-:Y:S01]  /*5e90*/  @P6 STG.E.U16 desc[UR26][R18.64], R21 ;  /* 0x0000001512006986 */ /* 0x0005e2000c10151a */
[----:B------:R-:W-:Y:S01]  /*5ea0*/  LEA R28, P6, R29, R2, 0x1 ;  /* 0x000000021d1c7211 */ /* 0x000fe200078c08ff */
[----:B-1----:R-:W-:Y:S01]  /*5eb0*/  IMAD R31, R3, 0x2, R33 ;  /* 0x00000002031f7824 */ /* 0x002fe200078e0221 */
[----:B------:R-:W-:-:S02]  /*5ec0*/  LOP3.LUT R20, R0, 0x2e, RZ, 0xfc, !PT ;  /* 0x0000002e00147812 */ /* 0x000fc400078efcff */
[----:B------:R-:W-:Y:S02]  /*5ed0*/  LEA.HI.X.SX32 R29, R29, R16, 0x1, P6 ;  /* 0x000000101d1d7211 */ /* 0x000fe400030f0eff */
[C---:B------:R-:W-:Y:S02]  /*5ee0*/  LEA R32, P6, R33.reuse, R2, 0x1 ;  /* 0x0000000221207211 */ /* 0x040fe400078c08ff */
[----:B------:R-:W-:Y:S02]  /*5ef0*/  LOP3.LUT R30, R0, 0x32, RZ, 0xfc, !PT ;  /* 0x00000032001e7812 */ /* 0x000fe400078efcff */
[----:B------:R-:W-:Y:S02]  /*5f00*/  LEA.HI.X.SX32 R33, R33, R16, 0x1, P6 ;  /* 0x0000001021217211 */ /* 0x000fe400030f0eff */
[----:B--2---:R-:W-:Y:S01]  /*5f10*/  PRMT R19, R21, 0x7632, R19 ;  /* 0x0000763215137816 */ /* 0x004fe20000000013 */
[----:B------:R-:W-:Y:S01]  /*5f20*/  IMAD R21, R3, 0x2, R31 ;  /* 0x0000000203157824 */ /* 0x000fe200078e021f */
[----:B------:R-:W-:-:S03]  /*5f30*/  LEA R18, P6, R31, R2, 0x1 ;  /* 0x000000021f127211 */ /* 0x000fc600078c08ff */
[----:B------:R1:W-:Y:S01]  /*5f40*/  @P3 STG.E.U16 desc[UR26][R28.64], R19 ;  /* 0x000000131c003986 */ /* 0x0003e2000c10151a */
[----:B------:R-:W-:Y:S02]  /*5f50*/  ISETP.LT.AND P3, PT, R20, UR11, !P0 ;  /* 0x0000000b14007c0c */ /* 0x000fe4000c761270 */
[----:B------:R-:W-:Y:S01]  /*5f60*/  LOP3.LUT R20, R0, 0x30, RZ, 0xfc, !PT ;  /* 0x0000003000147812 */ /* 0x000fe200078efcff */
[----:B------:R2:W-:Y:S03]  /*5f70*/  @P4 STG.E.U16 desc[UR26][R32.64], R22 ;  /* 0x0000001620004986 */ /* 0x0005e6000c10151a */
[----:B------:R-:W-:Y:S02]  /*5f80*/  ISETP.LT.AND P4, PT, R20, UR11, !P0 ;  /* 0x0000000b14007c0c */ /* 0x000fe4000c781270 */
[----:B-1----:R-:W-:Y:S01]  /*5f90*/  LEA.HI.X.SX32 R19, R31, R16, 0x1, P6 ;  /* 0x000000101f137211 */ /* 0x002fe200030f0eff */
[----:B------:R-:W-:Y:S01]  /*5fa0*/  IMAD R29, R3, 0x2, R21 ;  /* 0x00000002031d7824 */ /* 0x000fe200078e0215 */
[----:B------:R-:W-:-:S02]  /*5fb0*/  LEA R20, P6, R21, R2, 0x1 ;  /* 0x0000000215147211 */ /* 0x000fc400078c08ff */
[----:B--2---:R-:W-:Y:S01]  /*5fc0*/  PRMT R33, R22, 0x7632, R33 ;  /* 0x0000763216217816 */ /* 0x004fe20000000021 */
[----:B------:R-:W-:Y:S01]  /*5fd0*/  IMAD R31, R3, 0x2, R29 ;  /* 0x00000002031f7824 */ /* 0x000fe200078e021d */
[----:B------:R-:W-:Y:S02]  /*5fe0*/  LEA.HI.X.SX32 R21, R21, R16, 0x1, P6 ;  /* 0x0000001015157211 */ /* 0x000fe400030f0eff */
[C---:B------:R-:W-:Y:S01]  /*5ff0*/  LEA R28, P6, R29.reuse, R2, 0x1 ;  /* 0x000000021d1c7211 */ /* 0x040fe200078c08ff */
[----:B------:R1:W-:Y:S01]  /*6000*/  @P2 STG.E.U16 desc[UR26][R18.64], R33 ;  /* 0x0000002112002986 */ /* 0x0003e2000c10151a */
[----:B------:R-:W-:Y:S02]  /*6010*/  ISETP.LT.AND P2, PT, R30, UR11, !P0 ;  /* 0x0000000b1e007c0c */ /* 0x000fe4000c741270 */
[----:B------:R-:W-:Y:S01]  /*6020*/  LEA.HI.X.SX32 R29, R29, R16, 0x1, P6 ;  /* 0x000000101d1d7211 */ /* 0x000fe200030f0eff */
[----:B------:R2:W-:Y:S01]  /*6030*/  @P5 STG.E.U16 desc[UR26][R20.64], R23 ;  /* 0x0000001714005986 */ /* 0x0005e2000c10151a */
[----:B------:R-:W-:-:S02]  /*6040*/  PRMT R32, R23, 0x7632, R32 ;  /* 0x0000763217207816 */ /* 0x000fc40000000020 */
[----:B------:R-:W-:Y:S02]  /*6050*/  LEA R30, P6, R31, R2, 0x1 ;  /* 0x000000021f1e7211 */ /* 0x000fe400078c08ff */
[C---:B------:R-:W-:Y:S01]  /*6060*/  LOP3.LUT R22, R0.reuse, 0x34, RZ, 0xfc, !PT ;  /* 0x0000003400167812 */ /* 0x040fe200078efcff */
[----:B------:R3:W-:Y:S01]  /*6070*/  @P3 STG.E.U16 desc[UR26][R28.64], R32 ;  /* 0x000000201c003986 */ /* 0x0007e2000c10151a */
[----:B-1----:R-:W-:Y:S01]  /*6080*/  LOP3.LUT R18, R0, 0x36, RZ, 0xfc, !PT ;  /* 0x0000003600127812 */ /* 0x002fe200078efcff */
[----:B------:R-:W-:Y:S01]  /*6090*/  IMAD R19, R3, 0x2, R31 ;  /* 0x0000000203137824 */ /* 0x000fe200078e021f */
[----:B------:R-:W-:Y:S02]  /*60a0*/  LEA.HI.X.SX32 R31, R31, R16, 0x1, P6 ;  /* 0x000000101f1f7211 */ /* 0x000fe400030f0eff */
[----:B------:R-:W-:Y:S01]  /*60b0*/  ISETP.LT.AND P3, PT, R18, UR11, !P0 ;  /* 0x0000000b12007c0c */ /* 0x000fe2000c761270 */
[----:B--2---:R-:W-:Y:S01]  /*60c0*/  IMAD R21, R3, 0x2, R19 ;  /* 0x0000000203157824 */ /* 0x004fe200078e0213 */
[----:B------:R-:W-:Y:S01]  /*60d0*/  LEA R18, P6, R19, R2, 0x1 ;  /* 0x0000000213127211 */ /* 0x000fe200078c08ff */
[----:B0-----:R0:W-:Y:S01]  /*60e0*/  @P4 STG.E.U16 desc[UR26][R30.64], R24 ;  /* 0x000000181e004986 */ /* 0x0011e2000c10151a */
[----:B------:R-:W-:Y:S01]  /*60f0*/  LOP3.LUT R20, R0, 0x38, RZ, 0xfc, !PT ;  /* 0x0000003800147812 */ /* 0x000fe200078efcff */
[----:B------:R-:W-:Y:S01]  /*6100*/  IMAD R23, R3, 0x2, R21 ;  /* 0x0000000203177824 */ /* 0x000fe200078e0215 */
[----:B------:R-:W-:-:S02]  /*6110*/  LEA.HI.X.SX32 R19, R19, R16, 0x1, P6 ;  /* 0x0000001013137211 */ /* 0x000fc400030f0eff */
[----:B------:R-:W-:Y:S01]  /*6120*/  ISETP.LT.AND P5, PT, R22, UR11, !P0 ;  /* 0x0000000b16007c0c */ /* 0x000fe2000c7a1270 */
[----:B---3--:R-:W-:Y:S01]  /*6130*/  IMAD R29, R3, 0x2, R23 ;  /* 0x00000002031d7824 */ /* 0x008fe200078e0217 */
[----:B------:R-:W-:Y:S02]  /*6140*/  ISETP.LT.AND P4, PT, R20, UR11, !P0 ;  /* 0x0000000b14007c0c */ /* 0x000fe4000c781270 */
[----:B------:R-:W-:Y:S02]  /*6150*/  LOP3.LUT R22, R0, 0x3a, RZ, 0xfc, !PT ;  /* 0x0000003a00167812 */ /* 0x000fe400078efcff */
[C---:B------:R-:W-:Y:S02]  /*6160*/  LEA R20, P6, R21.reuse, R2, 0x1 ;  /* 0x0000000215147211 */ /* 0x040fe400078c08ff */
[----:B0-----:R-:W-:Y:S02]  /*6170*/  PRMT R31, R24, 0x7632, R31 ;  /* 0x00007632181f7816 */ /* 0x001fe4000000001f */
[----:B------:R-:W-:-:S02]  /*6180*/  LEA.HI.X.SX32 R21, R21, R16, 0x1, P6 ;  /* 0x0000001015157211 */ /* 0x000fc400030f0eff */
[----:B------:R-:W-:Y:S01]  /*6190*/  PRMT R30, R25, 0x7632, R30 ;  /* 0x00007632191e7816 */ /* 0x000fe2000000001e */
[----:B------:R0:W-:Y:S01]  /*61a0*/  @P2 STG.E.U16 desc[UR26][R18.64], R31 ;  /* 0x0000001f12002986 */ /* 0x0001e2000c10151a */
[----:B------:R-:W-:Y:S02]  /*61b0*/  ISETP.LT.AND P2, PT, R22, UR11, !P0 ;  /* 0x0000000b16007c0c */ /* 0x000fe4000c741270 */
[C---:B------:R-:W-:Y:S01]  /*61c0*/  LEA R22, P6, R23.reuse, R2, 0x1 ;  /* 0x0000000217167211 */ /* 0x040fe200078c08ff */
[----:B------:R1:W-:Y:S01]  /*61d0*/  @P5 STG.E.U16 desc[UR26][R20.64], R25 ;  /* 0x0000001914005986 */ /* 0x0003e2000c10151a */
[----:B------:R-:W-:Y:S02]  /*61e0*/  LOP3.LUT R24, R0, 0x3c, RZ, 0xfc, !PT ;  /* 0x0000003c00187812 */ /* 0x000fe400078efcff */
[----:B------:R-:W-:Y:S02]  /*61f0*/  LEA.HI.X.SX32 R23, R23, R16, 0x1, P6 ;  /* 0x0000001017177211 */ /* 0x000fe400030f0eff */
[----:B------:R-:W-:-:S02]  /*6200*/  LEA R28, P6, R29, R2, 0x1 ;  /* 0x000000021d1c7211 */ /* 0x000fc400078c08ff */
[----:B------:R-:W-:Y:S01]  /*6210*/  ISETP.LT.AND P5, PT, R24, UR11, !P0 ;  /* 0x0000000b18007c0c */ /* 0x000fe2000c7a1270 */
[----:B0-----:R-:W-:Y:S01]  /*6220*/  IMAD R19, R3, 0x2, R29 ;  /* 0x0000000203137824 */ /* 0x001fe200078e021d */
[----:B------:R-:W-:Y:S01]  /*6230*/  LOP3.LUT R18, R0, 0x3e, RZ, 0xfc, !PT ;  /* 0x0000003e00127812 */ /* 0x000fe200078efcff */
[----:B------:R0:W-:Y:S01]  /*6240*/  @P3 STG.E.U16 desc[UR26][R22.64], R30 ;  /* 0x0000001e16003986 */ /* 0x0001e2000c10151a */
[----:B------:R-:W-:Y:S01]  /*6250*/  LEA.HI.X.SX32 R29, R29, R16, 0x1, P6 ;  /* 0x000000101d1d7211 */ /* 0x000fe200030f0eff */
[----:B-1----:R-:W-:Y:S01]  /*6260*/  IMAD R21, R3, 0x2, R19 ;  /* 0x0000000203157824 */ /* 0x002fe200078e0213 */
[----:B------:R-:W-:Y:S02]  /*6270*/  ISETP.LT.AND P3, PT, R18, UR11, !P0 ;  /* 0x0000000b12007c0c */ /* 0x000fe4000c761270 */
[----:B------:R-:W-:Y:S01]  /*6280*/  LEA R18, P6, R19, R2, 0x1 ;  /* 0x0000000213127211 */ /* 0x000fe200078c08ff */
[----:B------:R1:W-:Y:S01]  /*6290*/  @P4 STG.E.U16 desc[UR26][R28.64], R26 ;  /* 0x0000001a1c004986 */ /* 0x0003e2000c10151a */
[----:B------:R-:W-:-:S02]  /*62a0*/  LOP3.LUT R20, R0, 0x40, RZ, 0xfc, !PT ;  /* 0x0000004000147812 */ /* 0x000fc400078efcff */
[----:B------:R-:W-:Y:S02]  /*62b0*/  LEA.HI.X.SX32 R19, R19, R16, 0x1, P6 ;  /* 0x0000001013137211 */ /* 0x000fe400030f0eff */
[----:B------:R-:W-:Y:S01]  /*62c0*/  ISETP.LT.AND P4, PT, R20, UR11, !P0 ;  /* 0x0000000b14007c0c */ /* 0x000fe2000c781270 */
[----:B0-----:R-:W-:Y:S01]  /*62d0*/  IMAD R23, R3, 0x2, R21 ;  /* 0x0000000203177824 */ /* 0x001fe200078e0215 */
[----:B------:R-:W-:Y:S02]  /*62e0*/  LEA R20, P6, R21, R2, 0x1 ;  /* 0x0000000215147211 */ /* 0x000fe400078c08ff */
[----:B------:R-:W-:Y:S01]  /*62f0*/  LOP3.LUT R24, R0, 0x42, RZ, 0xfc, !PT ;  /* 0x0000004200187812 */ /* 0x000fe200078efcff */
[----:B------:R-:W-:Y:S01]  /*6300*/  IMAD R25, R3, 0x2, R23 ;  /* 0x0000000203197824 */ /* 0x000fe200078e0217 */
[----:B------:R-:W-:Y:S02]  /*6310*/  LEA.HI.X.SX32 R21, R21, R16, 0x1, P6 ;  /* 0x0000001015157211 */ /* 0x000fe400030f0eff */
[----:B-1----:R-:W-:-:S02]  /*6320*/  PRMT R29, R26, 0x7632, R29 ;  /* 0x000076321a1d7816 */ /* 0x002fc4000000001d */
[----:B------:R-:W-:Y:S02]  /*6330*/  LEA R22, P6, R23, R2, 0x1 ;  /* 0x0000000217167211 */ /* 0x000fe400078c08ff */
[----:B------:R-:W-:Y:S01]  /*6340*/  PRMT R28, R27, 0x7632, R28 ;  /* 0x000076321b1c7816 */ /* 0x000fe2000000001c */
[----:B------:R0:W-:Y:S01]  /*6350*/  @P2 STG.E.U16 desc[UR26][R18.64], R29 ;  /* 0x0000001d12002986 */ /* 0x0001e2000c10151a */
[----:B------:R-:W-:Y:S02]  /*6360*/  ISETP.LT.AND P2, PT, R24, UR11, !P0 ;  /* 0x0000000b18007c0c */ /* 0x000fe4000c741270 */
[----:B------:R-:W-:Y:S01]  /*6370*/  LOP3.LUT R24, R0, 0x44, RZ, 0xfc, !PT ;  /* 0x0000004400187812 */ /* 0x000fe200078efcff */
[----:B------:R1:W-:Y:S01]  /*6380*/  @P5 STG.E.U16 desc[UR26][R20.64], R27 ;  /* 0x0000001b14005986 */ /* 0x0003e2000c10151a */
[----:B------:R-:W-:Y:S02]  /*6390*/  LEA.HI.X.SX32 R23, R23, R16, 0x1, P6 ;  /* 0x0000001017177211 */ /* 0x000fe400030f0eff */
[----:B------:R-:W-:-:S02]  /*63a0*/  ISETP.LT.AND P5, PT, R24, UR11, !P0 ;  /* 0x0000000b18007c0c */ /* 0x000fc4000c7a1270 */
[----:B------:R-:W-:Y:S01]  /*63b0*/  LEA R24, P6, R25, R2, 0x1 ;  /* 0x0000000219187211 */ /* 0x000fe200078c08ff */
[----:B------:R2:W-:Y:S01]  /*63c0*/  @P3 STG.E.U16 desc[UR26][R22.64], R28 ;  /* 0x0000001c16003986 */ /* 0x0005e2000c10151a */
[C---:B------:R-:W-:Y:S01]  /*63d0*/  LOP3.LUT R26, R0.reuse, 0x4a, RZ, 0xfc, !PT ;  /* 0x0000004a001a7812 */ /* 0x040fe200078efcff */
[----:B0-----:R-:W-:Y:S01]  /*63e0*/  IMAD R19, R3, 0x2, R25 ;  /* 0x0000000203137824 */ /* 0x001fe200078e0219 */
[----:B------:R-:W-:Y:S02]  /*63f0*/  LOP3.LUT R18, R0, 0x46, RZ, 0xfc, !PT ;  /* 0x0000004600127812 */ /* 0x000fe400078efcff */
[----:B------:R-:W-:Y:S01]  /*6400*/  LEA.HI.X.SX32 R25, R25, R16, 0x1, P6 ;  /* 0x0000001019197211 */ /* 0x000fe200030f0eff */
[----:B-1----:R-:W-:Y:S01]  /*6410*/  IMAD R21, R3, 0x2, R19 ;  /* 0x0000000203157824 */ /* 0x002fe200078e0213 */
[----:B------:R-:W-:Y:S02]  /*6420*/  ISETP.LT.AND P3, PT, R18, UR11, !P0 ;  /* 0x0000000b12007c0c */ /* 0x000fe4000c761270 */
[----:B------:R-:W-:Y:S01]  /*6430*/  LEA R18, P6, R19, R2, 0x1 ;  /* 0x0000000213127211 */ /* 0x000fe200078c08ff */
[----:B------:R0:W-:Y:S01]  /*6440*/  @P4 STG.E.U16 desc[UR26][R24.64], R12 ;  /* 0x0000000c18004986 */ /* 0x0001e2000c10151a */
[----:B------:R-:W-:Y:S01]  /*6450*/  LOP3.LUT R20, R0, 0x48, RZ, 0xfc, !PT ;  /* 0x0000004800147812 */ /* 0x000fe200078efcff */
[----:B--2---:R-:W-:Y:S01]  /*6460*/  IMAD R23, R3, 0x2, R21 ;  /* 0x0000000203177824 */ /* 0x004fe200078e0215 */
[----:B------:R-:W-:-:S02]  /*6470*/  LEA.HI.X.SX32 R19, R19, R16, 0x1, P6 ;  /* 0x0000001013137211 */ /* 0x000fc400030f0eff */
[----:B------:R-:W-:Y:S02]  /*6480*/  ISETP.LT.AND P4, PT, R20, UR11, !P0 ;  /* 0x0000000b14007c0c */ /* 0x000fe4000c781270 */
[C---:B------:R-:W-:Y:S02]  /*6490*/  LEA R20, P6, R21.reuse, R2, 0x1 ;  /* 0x0000000215147211 */ /* 0x040fe400078c08ff */
[----:B------:R-:W-:Y:S02]  /*64a0*/  PRMT R27, R12, 0x7632, R27 ;  /* 0x000076320c1b7816 */ /* 0x000fe4000000001b */
[----:B------:R-:W-:Y:S01]  /*64b0*/  LEA.HI.X.SX32 R21, R21, R16, 0x1, P6 ;  /* 0x0000001015157211 */ /* 0x000fe200030f0eff */
[----:B0-----:R-:W-:Y:S01]  /*64c0*/  IMAD R25, R3, 0x2, R23 ;  /* 0x0000000203197824 */ /* 0x001fe200078e0217 */
[----:B------:R-:W-:Y:S01]  /*64d0*/  LEA R22, P6, R23, R2, 0x1 ;  /* 0x0000000217167211 */ /* 0x000fe200078c08ff */
[----:B------:R0:W-:Y:S01]  /*64e0*/  @P2 STG.E.U16 desc[UR26][R18.64], R27 ;  /* 0x0000001b12002986 */ /* 0x0001e2000c10151a */
[----:B------:R-:W-:-:S02]  /*64f0*/  LOP3.LUT R12, R0, 0x4c, RZ, 0xfc, !PT ;  /* 0x0000004c000c7812 */ /* 0x000fc400078efcff */
[----:B------:R-:W-:Y:S01]  /*6500*/  LEA.HI.X.SX32 R23, R23, R16, 0x1, P6 ;  /* 0x0000001017177211 */ /* 0x000fe200030f0eff */
[----:B------:R1:W-:Y:S01]  /*6510*/  @P5 STG.E.U16 desc[UR26][R20.64], R13 ;  /* 0x0000000d14005986 */ /* 0x0003e2000c10151a */
[----:B------:R-:W-:Y:S02]  /*6520*/  LEA R24, P6, R25, R2, 0x1 ;  /* 0x0000000219187211 */ /* 0x000fe400078c08ff */
[----:B------:R-:W-:Y:S02]  /*6530*/  ISETP.LT.AND P5, PT, R12, UR11, !P0 ;  /* 0x0000000b0c007c0c */ /* 0x000fe4000c7a1270 */
[----:B------:R-:W-:Y:S02]  /*6540*/  ISETP.LT.AND P2, PT, R26, UR11, !P0 ;  /* 0x0000000b1a007c0c */ /* 0x000fe4000c741270 */
[----:B------:R-:W-:Y:S01]  /*6550*/  LOP3.LUT R12, R0, 0x4e, RZ, 0xfc, !PT ;  /* 0x0000004e000c7812 */ /* 0x000fe200078efcff */
[----:B0-----:R-:W-:Y:S01]  /*6560*/  IMAD R19, R3, 0x2, R25 ;  /* 0x0000000203137824 */ /* 0x001fe200078e0219 */
[----:B------:R-:W-:-:S02]  /*6570*/  LEA.HI.X.SX32 R25, R25, R16, 0x1, P6 ;  /* 0x0000001019197211 */ /* 0x000fc400030f0eff */
[----:B-1----:R-:W-:Y:S01]  /*6580*/  PRMT R21, R13, 0x7632, R21 ;  /* 0x000076320d157816 */ /* 0x002fe20000000015 */
[----:B------:R-:W-:Y:S01]  /*6590*/  IMAD R13, R3, 0x2, R19 ;  /* 0x00000002030d7824 */ /* 0x000fe200078e0213 */
[C---:B------:R-:W-:Y:S02]  /*65a0*/  LEA R18, P6, R19.reuse, R2, 0x1 ;  /* 0x0000000213127211 */ /* 0x040fe400078c08ff */
[----:B------:R-:W-:Y:S01]  /*65b0*/  LOP3.LUT R20, R0, 0x52, RZ, 0xfc, !PT ;  /* 0x0000005200147812 */ /* 0x000fe200078efcff */
[----:B------:R0:W-:Y:S01]  /*65c0*/  @P3 STG.E.U16 desc[UR26][R22.64], R21 ;  /* 0x0000001516003986 */ /* 0x0001e2000c10151a */
[----:B------:R-:W-:Y:S02]  /*65d0*/  ISETP.LT.AND P3, PT, R12, UR11, !P0 ;  /* 0x0000000b0c007c0c */ /* 0x000fe4000c761270 */
[----:B------:R-:W-:Y:S01]  /*65e0*/  LOP3.LUT R12, R0, 0x50, RZ, 0xfc, !PT ;  /* 0x00000050000c7812 */ /* 0x000fe200078efcff */
[----:B------:R1:W-:Y:S01]  /*65f0*/  @P4 STG.E.U16 desc[UR26][R24.64], R14 ;  /* 0x0000000e18004986 */ /* 0x0003e2000c10151a */
[----:B------:R-:W-:-:S02]  /*6600*/  LEA.HI.X.SX32 R19, R19, R16, 0x1, P6 ;  /* 0x0000001013137211 */ /* 0x000fc400030f0eff */
[----:B------:R-:W-:Y:S02]  /*6610*/  ISETP.LT.AND P4, PT, R12, UR11, !P0 ;  /* 0x0000000b0c007c0c */ /* 0x000fe4000c781270 */
[----:B------:R-:W-:Y:S01]  /*6620*/  LEA R12, P6, R13, R2, 0x1 ;  /* 0x000000020d0c7211 */ /* 0x000fe200078c08ff */
[----:B0-----:R-:W-:-:S03]  /*6630*/  IMAD R21, R3, 0x2, R13 ;  /* 0x0000000203157824 */ /* 0x001fc600078e020d */
[----:B------:R-:W-:Y:S02]  /*6640*/  LEA.HI.X.SX32 R13, R13, R16, 0x1, P6 ;  /* 0x000000100d0d7211 */ /* 0x000fe400030f0eff */
[----:B-1----:R-:W-:Y:S01]  /*6650*/  PRMT R25, R14, 0x7632, R25 ;  /* 0x000076320e197816 */ /* 0x002fe20000000019 */
[----:B------:R-:W-:Y:S01]  /*6660*/  IMAD R23, R3, 0x2, R21 ;  /* 0x0000000203177824 */ /* 0x000fe200078e0215 */
[----:B------:R-:W-:Y:S02]  /*6670*/  LOP3.LUT R14, R0, 0x54, RZ, 0xfc, !PT ;  /* 0x00000054000e7812 */ /* 0x000fe400078efcff */
[----:B------:R-:W-:Y:S01]  /*6680*/  PRMT R24, R15, 0x7632, R24 ;  /* 0x000076320f187816 */ /* 0x000fe20000000018 */
[----:B------:R0:W-:Y:S01]  /*6690*/  @P2 STG.E.U16 desc[UR26][R18.64], R25 ;  /* 0x0000001912002986 */ /* 0x0001e2000c10151a */
[----:B------:R-:W-:Y:S02]  /*66a0*/  ISETP.LT.AND P2, PT, R20, UR11, !P0 ;  /* 0x0000000b14007c0c */ /* 0x000fe4000c741270 */
[----:B------:R-:W-:Y:S01]  /*66b0*/  LEA R20, P6, R21, R2, 0x1 ;  /* 0x0000000215147211 */ /* 0x000fe200078c08ff */
[----:B------:R1:W-:Y:S01]  /*66c0*/  @P5 STG.E.U16 desc[UR26][R12.64], R15 ;  /* 0x0000000f0c005986 */ /* 0x0003e2000c10151a */
[----:B------:R-:W-:-:S02]  /*66d0*/  ISETP.LT.AND P5, PT, R14, UR11, !P0 ;  /* 0x0000000b0e007c0c */ /* 0x000fc4000c7a1270 */
[----:B------:R-:W-:Y:S02]  /*66e0*/  LEA.HI.X.SX32 R21, R21, R16, 0x1, P6 ;  /* 0x0000001015157211 */ /* 0x000fe400030f0eff */
[----:B------:R-:W-:Y:S02]  /*66f0*/  LEA R22, P6, R23, R2, 0x1 ;  /* 0x0000000217167211 */ /* 0x000fe400078c08ff */
[----:B------:R-:W-:Y:S01]  /*6700*/  LOP3.LUT R14, R0, 0x56, RZ, 0xfc, !PT ;  /* 0x00000056000e7812 */ /* 0x000fe200078efcff */
[----:B0-----:R-:W-:Y:S01]  /*6710*/  IMAD R19, R3, 0x2, R23 ;  /* 0x0000000203137824 */ /* 0x001fe200078e0217 */
[----:B------:R-:W-:Y:S01]  /*6720*/  LEA.HI.X.SX32 R23, R23, R16, 0x1, P6 ;  /* 0x0000001017177211 */ /* 0x000fe200030f0eff */
[----:B------:R0:W-:Y:S01]  /*6730*/  @P3 STG.E.U16 desc[UR26][R20.64], R24 ;  /* 0x0000001814003986 */ /* 0x0001e2000c10151a */
[----:B------:R-:W-:Y:S01]  /*6740*/  ISETP.LT.AND P3, PT, R14, UR11, !P0 ;  /* 0x0000000b0e007c0c */ /* 0x000fe2000c761270 */
[----:B-1----:R-:W-:Y:S01]  /*6750*/  IMAD R13, R3, 0x2, R19 ;  /* 0x00000002030d7824 */ /* 0x002fe200078e0213 */
[----:B------:R-:W-:Y:S01]  /*6760*/  LEA R18, P6, R19, R2, 0x1 ;  /* 0x0000000213127211 */ /* 0x000fe200078c08ff */
[----:B------:R1:W-:Y:S01]  /*6770*/  @P4 STG.E.U16 desc[UR26][R22.64], R8 ;  /* 0x0000000816004986 */ /* 0x0003e2000c10151a */
[----:B------:R-:W-:Y:S01]  /*6780*/  LOP3.LUT R12, R0, 0x58, RZ, 0xfc, !PT ;  /* 0x00000058000c7812 */ /* 0x000fe200078efcff */
[----:B------:R-:W-:Y:S01]  /*6790*/  IMAD R15, R3, 0x2, R13 ;  /* 0x00000002030f7824 */ /* 0x000fe200078e020d */
[----:B------:R-:W-:-:S02]  /*67a0*/  LEA.HI.X.SX32 R19, R19, R16, 0x1, P6 ;  /* 0x0000001013137211 */ /* 0x000fc400030f0eff */
[----:B------:R-:W-:Y:S02]  /*67b0*/  ISETP.LT.AND P4, PT, R12, UR11, !P0 ;  /* 0x0000000b0c007c0c */ /* 0x000fe4000c781270 */
[----:B------:R-:W-:Y:S01]  /*67c0*/  LOP3.LUT R14, R0, 0x5a, RZ, 0xfc, !PT ;  /* 0x0000005a000e7812 */ /* 0x000fe200078efcff */
[----:B0-----:R-:W-:Y:S01]  /*67d0*/  IMAD R21, R3, 0x2, R15 ;  /* 0x0000000203157824 */ /* 0x001fe200078e020f */
[C---:B------:R-:W-:Y:S02]  /*67e0*/  LEA R12, P6, R13.reuse, R2, 0x1 ;  /* 0x000000020d0c7211 */ /* 0x040fe400078c08ff */
[----:B-1----:R-:W-:Y:S02]  /*67f0*/  PRMT R23, R8, 0x7632, R23 ;  /* 0x0000763208177816 */ /* 0x002fe40000000017 */
[----:B------:R-:W-:Y:S02]  /*6800*/  LEA.HI.X.SX32 R13, R13, R16, 0x1, P6 ;  /* 0x000000100d0d7211 */ /* 0x000fe400030f0eff */
[----:B------:R-:W-:Y:S01]  /*6810*/  LOP3.LUT R8, R0, 0x5c, RZ, 0xfc, !PT ;  /* 0x0000005c00087812 */ /* 0x000fe200078efcff */
[----:B------:R0:W-:Y:S01]  /*6820*/  @P2 STG.E.U16 desc[UR26][R18.64], R23 ;  /* 0x0000001712002986 */ /* 0x0001e2000c10151a */
[----:B------:R-:W-:-:S02]  /*6830*/  ISETP.LT.AND P2, PT, R14, UR11, !P0 ;  /* 0x0000000b0e007c0c */ /* 0x000fc4000c741270 */
[C---:B------:R-:W-:Y:S01]  /*6840*/  LEA R14, P6, R15.reuse, R2, 0x1 ;  /* 0x000000020f0e7211 */ /* 0x040fe200078c08ff */
[----:B------:R1:W-:Y:S01]  /*6850*/  @P5 STG.E.U16 desc[UR26][R12.64], R9 ;  /* 0x000000090c005986 */ /* 0x0003e2000c10151a */
[----:B------:R-:W-:Y:S02]  /*6860*/  ISETP.LT.AND P5, PT, R8, UR11, !P0 ;  /* 0x0000000b08007c0c */ /* 0x000fe4000c7a1270 */
[----:B------:R-:W-:Y:S02]  /*6870*/  LEA.HI.X.SX32 R15, R15, R16, 0x1, P6 ;  /* 0x000000100f0f7211 */ /* 0x000fe400030f0eff */
[----:B------:R-:W-:Y:S02]  /*6880*/  LEA R20, P6, R21, R2, 0x1 ;  /* 0x0000000215147211 */ /* 0x000fe400078c08ff */
[----:B------:R-:W-:Y:S01]  /*6890*/  LOP3.LUT R8, R0, 0x5e, RZ, 0xfc, !PT ;  /* 0x0000005e00087812 */ /* 0x000fe200078efcff */
[----:B0-----:R-:W-:Y:S01]  /*68a0*/  IMAD R19, R3, 0x2, R21 ;  /* 0x0000000203137824 */ /* 0x001fe200078e0215 */
[----:B------:R-:W-:-:S02]  /*68b0*/  LEA.HI.X.SX32 R21, R21, R16, 0x1, P6 ;  /* 0x0000001015157211 */ /* 0x000fc400030f0eff */
[----:B------:R-:W-:Y:S02]  /*68c0*/  PRMT R22, R5, 0x7632, R22 ;  /* 0x0000763205167816 */ /* 0x000fe40000000016 */
        /* <DEDUP_REMOVED lines=26> */
[----:B------:R-:W-:Y:S01]  /*6a70*/  PRMT R21, R11, 0x7632, R21 ;  /* 0x000076320b157816 */ /* 0x000fe20000000015 */
[----:B-1----:R-:W-:Y:S01]  /*6a80*/  IMAD R9, R3, 0x2, R19 ;  /* 0x0000000203097824 */ /* 0x002fe200078e0213 */
[C---:B------:R-:W-:Y:S02]  /*6a90*/  LEA R18, P6, R19.reuse, R2, 0x1 ;  /* 0x0000000213127211 */ /* 0x040fe400078c08ff */
[----:B------:R-:W-:Y:S01]  /*6aa0*/  LOP3.LUT R8, R0, 0x68, RZ, 0xfc, !PT ;  /* 0x0000006800087812 */ /* 0x000fe200078efcff */
[----:B------:R0:W-:Y:S01]  /*6ab0*/  @P3 STG.E.U16 desc[UR26][R12.64], R21 ;  /* 0x000000150c003986 */ /* 0x0001e2000c10151a */
[----:B------:R-:W-:Y:S02]  /*6ac0*/  LEA.HI.X.SX32 R19, R19, R16, 0x1, P6 ;  /* 0x0000001013137211 */ /* 0x000fe400030f0eff */
[----:B------:R-:W-:Y:S01]  /*6ad0*/  LEA R20, P6, R9, R2, 0x1 ;  /* 0x0000000209147211 */ /* 0x000fe200078c08ff */
[----:B------:R1:W-:Y:S01]  /*6ae0*/  @P4 STG.E.U16 desc[UR26][R14.64], R4 ;  /* 0x000000040e004986 */ /* 0x0003e2000c10151a */
[----:B------:R-:W-:-:S02]  /*6af0*/  ISETP.LT.AND P3, PT, R10, UR11, !P0 ;  /* 0x0000000b0a007c0c */ /* 0x000fc4000c761270 */
[----:B------:R-:W-:Y:S02]  /*6b00*/  PRMT R10, R4, 0x7632, R10 ;  /* 0x00007632040a7816 */ /* 0x000fe4000000000a */
[----:B------:R-:W-:Y:S02]  /*6b10*/  ISETP.LT.AND P4, PT, R8, UR11, !P0 ;  /* 0x0000000b08007c0c */ /* 0x000fe4000c781270 */
[----:B------:R-:W-:Y:S01]  /*6b20*/  LOP3.LUT R8, R0, 0x6a, RZ, 0xfc, !PT ;  /* 0x0000006a00087812 */ /* 0x000fe200078efcff */
[----:B------:R2:W-:Y:S01]  /*6b30*/  @P2 STG.E.U16 desc[UR26][R18.64], R10 ;  /* 0x0000000a12002986 */ /* 0x0005e2000c10151a */
[----:B0-----:R-:W-:Y:S01]  /*6b40*/  LEA.HI.X.SX32 R21, R9, R16, 0x1, P6 ;  /* 0x0000001009157211 */ /* 0x001fe200030f0eff */
[C---:B------:R-:W-:Y:S01]  /*6b50*/  IMAD R9, R3.reuse, 0x2, R9 ;  /* 0x0000000203097824 */ /* 0x040fe200078e0209 */
[----:B------:R-:W-:Y:S02]  /*6b60*/  ISETP.LT.AND P2, PT, R8, UR11, !P0 ;  /* 0x0000000b08007c0c */ /* 0x000fe4000c741270 */
[----:B-1----:R-:W-:Y:S01]  /*6b70*/  LOP3.LUT R4, R0, 0x6c, RZ, 0xfc, !PT ;  /* 0x0000006c00047812 */ /* 0x002fe200078efcff */
[----:B------:R-:W-:Y:S01]  /*6b80*/  IMAD R15, R3, 0x2, R9 ;  /* 0x00000002030f7824 */ /* 0x000fe200078e0209 */
[----:B------:R-:W-:Y:S01]  /*6b90*/  LEA R12, P6, R9, R2, 0x1 ;  /* 0x00000002090c7211 */ /* 0x000fe200078c08ff */
[----:B------:R0:W-:Y:S01]  /*6ba0*/  @P5 STG.E.U16 desc[UR26][R20.64], R5 ;  /* 0x0000000514005986 */ /* 0x0001e2000c10151a */
[----:B------:R-:W-:-:S02]  /*6bb0*/  ISETP.LT.AND P5, PT, R4, UR11, !P0 ;  /* 0x0000000b04007c0c */ /* 0x000fc4000c7a1270 */
[----:B------:R-:W-:Y:S01]  /*6bc0*/  LEA.HI.X.SX32 R13, R9, R16, 0x1, P6 ;  /* 0x00000010090d7211 */ /* 0x000fe200030f0eff */
[----:B--2---:R-:W-:Y:S01]  /*6bd0*/  IMAD R19, R3, 0x2, R15 ;  /* 0x0000000203137824 */ /* 0x004fe200078e020f */
[----:B------:R-:W1:Y:S01]  /*6be0*/  LDS.128 R8, [R17+UR13+0x800] ;  /* 0x0008000d11087984 */ /* 0x000e620008000c00 */
[C---:B------:R-:W-:Y:S02]  /*6bf0*/  LEA R14, P6, R15.reuse, R2, 0x1 ;  /* 0x000000020f0e7211 */ /* 0x040fe400078c08ff */
[----:B------:R-:W-:Y:S01]  /*6c00*/  LOP3.LUT R4, R0, 0x6e, RZ, 0xfc, !PT ;  /* 0x0000006e00047812 */ /* 0x000fe200078efcff */
[----:B------:R2:W-:Y:S01]  /*6c10*/  @P3 STG.E.U16 desc[UR26][R12.64], R22 ;  /* 0x000000160c003986 */ /* 0x0005e2000c10151a */
[----:B------:R-:W-:Y:S02]  /*6c20*/  LEA.HI.X.SX32 R15, R15, R16, 0x1, P6 ;  /* 0x000000100f0f7211 */ /* 0x000fe400030f0eff */
[----:B------:R-:W-:Y:S01]  /*6c30*/  ISETP.LT.AND P3, PT, R4, UR11, !P0 ;  /* 0x0000000b04007c0c */ /* 0x000fe2000c761270 */
[----:B0-----:R-:W-:Y:S01]  /*6c40*/  IMAD R21, R3, 0x2, R19 ;  /* 0x0000000203157824 */ /* 0x001fe200078e0213 */
[----:B------:R-:W-:Y:S01]  /*6c50*/  LEA R4, P6, R19, R2, 0x1 ;  /* 0x0000000213047211 */ /* 0x000fe200078c08ff */
[----:B------:R0:W-:Y:S01]  /*6c60*/  @P4 STG.E.U16 desc[UR26][R14.64], R6 ;  /* 0x000000060e004986 */ /* 0x0001e2000c10151a */
[----:B------:R-:W-:-:S02]  /*6c70*/  LOP3.LUT R18, R0, 0x70, RZ, 0xfc, !PT ;  /* 0x0000007000127812 */ /* 0x000fc400078efcff */
[----:B------:R-:W-:Y:S02]  /*6c80*/  LEA.HI.X.SX32 R5, R19, R16, 0x1, P6 ;  /* 0x0000001013057211 */ /* 0x000fe400030f0eff */
[----:B------:R-:W-:Y:S01]  /*6c90*/  PRMT R19, R6, 0x7632, R19 ;  /* 0x0000763206137816 */ /* 0x000fe20000000013 */
[----:B--2---:R-:W-:Y:S01]  /*6ca0*/  IMAD R13, R3, 0x2, R21 ;  /* 0x00000002030d7824 */ /* 0x004fe200078e0215 */
[----:B------:R-:W-:Y:S02]  /*6cb0*/  ISETP.LT.AND P4, PT, R18, UR11, !P0 ;  /* 0x0000000b12007c0c */ /* 0x000fe4000c781270 */
[----:B------:R-:W-:Y:S01]  /*6cc0*/  LEA R18, P6, R21, R2, 0x1 ;  /* 0x0000000215127211 */ /* 0x000fe200078c08ff */
[----:B------:R2:W-:Y:S01]  /*6cd0*/  @P2 STG.E.U16 desc[UR26][R4.64], R19 ;  /* 0x0000001304002986 */ /* 0x0005e2000c10151a */
[C---:B------:R-:W-:Y:S01]  /*6ce0*/  LOP3.LUT R17, R0.reuse, 0x72, RZ, 0xfc, !PT ;  /* 0x0000007200117812 */ /* 0x040fe200078efcff */
[----:B0-----:R-:W-:Y:S01]  /*6cf0*/  IMAD R15, R3, 0x2, R13 ;  /* 0x00000002030f7824 */ /* 0x001fe200078e020d */
[----:B------:R-:W-:-:S02]  /*6d00*/  LOP3.LUT R6, R0, 0x74, RZ, 0xfc, !PT ;  /* 0x0000007400067812 */ /* 0x000fc400078efcff */
[----:B------:R-:W-:Y:S01]  /*6d10*/  ISETP.LT.AND P2, PT, R17, UR11, !P0 ;  /* 0x0000000b11007c0c */ /* 0x000fe2000c741270 */
[----:B------:R-:W-:Y:S01]  /*6d20*/  IMAD R17, R3, 0x2, R15 ;  /* 0x0000000203117824 */ /* 0x000fe200078e020f */
[----:B--2---:R-:W-:-:S03]  /*6d30*/  LEA.HI.X.SX32 R19, R21, R16, 0x1, P6 ;  /* 0x0000001015137211 */ /* 0x004fc600030f0eff */
[----:B------:R-:W-:Y:S01]  /*6d40*/  IMAD R21, R3, 0x2, R17 ;  /* 0x0000000203157824 */ /* 0x000fe200078e0211 */
[----:B------:R-:W-:Y:S02]  /*6d50*/  LEA R12, P6, R13, R2, 0x1 ;  /* 0x000000020d0c7211 */ /* 0x000fe400078c08ff */
[----:B------:R-:W-:Y:S01]  /*6d60*/  PRMT R5, R7, 0x7632, R5 ;  /* 0x0000763207057816 */ /* 0x000fe20000000005 */
[----:B------:R-:W-:Y:S01]  /*6d70*/  @P5 STG.E.U16 desc[UR26][R18.64], R7 ;  /* 0x0000000712005986 */ /* 0x000fe2000c10151a */
[----:B------:R-:W-:Y:S02]  /*6d80*/  LEA.HI.X.SX32 R13, R13, R16, 0x1, P6 ;  /* 0x000000100d0d7211 */ /* 0x000fe400030f0eff */
[----:B------:R-:W-:Y:S02]  /*6d90*/  ISETP.LT.AND P5, PT, R6, UR11, !P0 ;  /* 0x0000000b06007c0c */ /* 0x000fe4000c7a1270 */
[----:B------:R-:W-:Y:S01]  /*6da0*/  LEA R4, P6, R15, R2, 0x1 ;  /* 0x000000020f047211 */ /* 0x000fe200078c08ff */
[----:B------:R0:W-:Y:S01]  /*6db0*/  @P3 STG.E.U16 desc[UR26][R12.64], R5 ;  /* 0x000000050c003986 */ /* 0x0001e2000c10151a */
[----:B------:R-:W-:-:S04]  /*6dc0*/  LOP3.LUT R6, R0, 0x76, RZ, 0xfc, !PT ;  /* 0x0000007600067812 */ /* 0x000fc800078efcff */
[----:B------:R-:W-:Y:S02]  /*6dd0*/  ISETP.LT.AND P3, PT, R6, UR11, !P0 ;  /* 0x0000000b06007c0c */ /* 0x000fe4000c761270 */
[C---:B------:R-:W-:Y:S02]  /*6de0*/  LOP3.LUT R6, R0.reuse, 0x78, RZ, 0xfc, !PT ;  /* 0x0000007800067812 */ /* 0x040fe400078efcff */
[----:B0-----:R-:W-:Y:S01]  /*6df0*/  LEA.HI.X.SX32 R5, R15, R16, 0x1, P6 ;  /* 0x000000100f057211 */ /* 0x001fe200030f0eff */
[----:B------:R-:W-:Y:S01]  /*6e00*/  IMAD R13, R3, 0x2, R21 ;  /* 0x00000002030d7824 */ /* 0x000fe200078e0215 */
[----:B------:R-:W-:Y:S02]  /*6e10*/  LEA R14, P6, R17, R2, 0x1 ;  /* 0x00000002110e7211 */ /* 0x000fe400078c08ff */
[----:B------:R-:W-:Y:S01]  /*6e20*/  LOP3.LUT R12, R0, 0x7a, RZ, 0xfc, !PT ;  /* 0x0000007a000c7812 */ /* 0x000fe200078efcff */
[----:B-1----:R0:W-:Y:S01]  /*6e30*/  @P4 STG.E.U16 desc[UR26][R4.64], R8 ;  /* 0x0000000804004986 */ /* 0x0021e2000c10151a */
[----:B------:R-:W-:-:S02]  /*6e40*/  ISETP.LT.AND P4, PT, R6, UR11, !P0 ;  /* 0x0000000b06007c0c */ /* 0x000fc4000c781270 */
[----:B------:R-:W-:Y:S01]  /*6e50*/  LEA.HI.X.SX32 R15, R17, R16, 0x1, P6 ;  /* 0x00000010110f7211 */ /* 0x000fe200030f0eff */
[----:B------:R-:W-:Y:S01]  /*6e60*/  IMAD R17, R3, 0x2, R13 ;  /* 0x0000000203117824 */ /* 0x000fe200078e020d */
[----:B------:R-:W-:-:S03]  /*6e70*/  LEA R6, P6, R21, R2, 0x1 ;  /* 0x0000000215067211 */ /* 0x000fc600078c08ff */
[----:B------:R-:W-:Y:S01]  /*6e80*/  IMAD R19, R3, 0x2, R17 ;  /* 0x0000000203137824 */ /* 0x000fe200078e0211 */
[----:B------:R-:W-:Y:S02]  /*6e90*/  LEA.HI.X.SX32 R7, R21, R16, 0x1, P6 ;  /* 0x0000001015077211 */ /* 0x000fe400030f0eff */
[----:B0-----:R-:W-:Y:S01]  /*6ea0*/  PRMT R5, R8, 0x7632, R5 ;  /* 0x0000763208057816 */ /* 0x001fe20000000005 */
[C---:B------:R-:W-:Y:S01]  /*6eb0*/  IMAD R21, R3.reuse, 0x2, R19 ;  /* 0x0000000203157824 */ /* 0x040fe200078e0213 */
[C---:B------:R-:W-:Y:S02]  /*6ec0*/  LOP3.LUT R8, R0.reuse, 0x7c, RZ, 0xfc, !PT ;  /* 0x0000007c00087812 */ /* 0x040fe400078efcff */
[----:B------:R-:W-:Y:S01]  /*6ed0*/  LOP3.LUT R0, R0, 0x7e, RZ, 0xfc, !PT ;  /* 0x0000007e00007812 */ /* 0x000fe200078efcff */
[----:B------:R0:W-:Y:S01]  /*6ee0*/  @P2 STG.E.U16 desc[UR26][R14.64], R5 ;  /* 0x000000050e002986 */ /* 0x0001e2000c10151a */
[----:B------:R-:W-:Y:S01]  /*6ef0*/  ISETP.LT.AND P2, PT, R12, UR11, !P0 ;  /* 0x0000000b0c007c0c */ /* 0x000fe2000c741270 */
[----:B------:R-:W-:Y:S01]  /*6f00*/  IMAD R3, R3, 0x2, R21 ;  /* 0x0000000203037824 */ /* 0x000fe200078e0215 */
[-C--:B------:R-:W-:Y:S01]  /*6f10*/  LEA R12, P6, R17, R2.reuse, 0x1 ;  /* 0x00000002110c7211 */ /* 0x080fe200078c08ff */
[----:B------:R1:W-:Y:S01]  /*6f20*/  @P5 STG.E.U16 desc[UR26][R6.64], R9 ;  /* 0x0000000906005986 */ /* 0x0003e2000c10151a */
[----:B------:R-:W-:-:S04]  /*6f30*/  LEA R4, P5, R13, R2, 0x1 ;  /* 0x000000020d047211 */ /* 0x000fc800078a08ff */
[----:B0-----:R-:W-:Y:S02]  /*6f40*/  LEA.HI.X.SX32 R5, R13, R16, 0x1, P5 ;  /* 0x000000100d057211 */ /* 0x001fe400028f0eff */
[----:B------:R-:W-:Y:S02]  /*6f50*/  LEA R14, P5, R19, R2, 0x1 ;  /* 0x00000002130e7211 */ /* 0x000fe400078a08ff */
[-C--:B------:R-:W-:Y:S02]  /*6f60*/  LEA.HI.X.SX32 R13, R17, R16.reuse, 0x1, P6 ;  /* 0x00000010110d7211 */ /* 0x080fe400030f0eff */
[----:B------:R-:W-:Y:S02]  /*6f70*/  LEA.HI.X.SX32 R15, R19, R16, 0x1, P5 ;  /* 0x00000010130f7211 */ /* 0x000fe400028f0eff */
[----:B-1----:R-:W-:Y:S02]  /*6f80*/  LEA R6, P6, R21, R2, 0x1 ;  /* 0x0000000215067211 */ /* 0x002fe400078c08ff */
[----:B------:R-:W-:-:S02]  /*6f90*/  ISETP.LT.AND P5, PT, R8, UR11, !P0 ;  /* 0x0000000b08007c0c */ /* 0x000fc4000c7a1270 */
[----:B------:R-:W-:Y:S02]  /*6fa0*/  ISETP.LT.AND P0, PT, R0, UR11, !P0 ;  /* 0x0000000b00007c0c */ /* 0x000fe4000c701270 */
[----:B------:R-:W-:Y:S02]  /*6fb0*/  PRMT R9, R9, 0x7632, R9 ;  /* 0x0000763209097816 */ /* 0x000fe40000000009 */
[----:B------:R-:W-:Y:S02]  /*6fc0*/  LEA.HI.X.SX32 R7, R21, R16, 0x1, P6 ;  /* 0x0000001015077211 */ /* 0x000fe400030f0eff */
[C---:B------:R-:W-:Y:S01]  /*6fd0*/  LEA R2, P6, R3.reuse, R2, 0x1 ;  /* 0x0000000203027211 */ /* 0x040fe200078c08ff */
[----:B------:R0:W-:Y:S01]  /*6fe0*/  @P3 STG.E.U16 desc[UR26][R4.64], R9 ;  /* 0x0000000904003986 */ /* 0x0001e2000c10151a */
[----:B------:R-:W-:Y:S02]  /*6ff0*/  PRMT R0, R10, 0x7632, R0 ;  /* 0x000076320a007816 */ /* 0x000fe40000000000 */
[----:B------:R-:W-:Y:S01]  /*7000*/  LEA.HI.X.SX32 R3, R3, R16, 0x1, P6 ;  /* 0x0000001003037211 */ /* 0x000fe200030f0eff */
[----:B------:R1:W-:Y:S04]  /*7010*/  @P4 STG.E.U16 desc[UR26][R12.64], R10 ;  /* 0x0000000a0c004986 */ /* 0x0003e8000c10151a */
[----:B------:R1:W-:Y:S01]  /*7020*/  @P2 STG.E.U16 desc[UR26][R14.64], R0 ;  /* 0x000000000e002986 */ /* 0x0003e2000c10151a */
[----:B0-----:R-:W-:-:S03]  /*7030*/  PRMT R5, R11, 0x7632, R5 ;  /* 0x000076320b057816 */ /* 0x001fc60000000005 */
[----:B------:R1:W-:Y:S04]  /*7040*/  @P5 STG.E.U16 desc[UR26][R6.64], R11 ;  /* 0x0000000b06005986 */ /* 0x0003e8000c10151a */
[----:B------:R1:W-:Y:S01]  /*7050*/  @P0 STG.E.U16 desc[UR26][R2.64], R5 ;  /* 0x0000000502000986 */ /* 0x0003e2000c10151a */
[----:B------:R-:W-:Y:S06]  /*7060*/  BAR.SYNC.DEFER_BLOCKING 0x0 ;  /* 0x0000000000007b1d */ /* 0x000fec0000010000 */
[----:B------:R-:W-:Y:S05]  /*7070*/  @P1 BRA `(.L_x_13) ;  /* 0x0000000000a01947 */ /* 0x000fea0003800000 */
[----:B------:R-:W0:Y:S01]  /*7080*/  S2UR UR6, SR_CgaCtaId ;  /* 0x00000000000679c3 */ /* 0x000e220000008800 */
[----:B------:R-:W-:Y:S01]  /*7090*/  NOP ;  /* 0x0000000000007918 */ /* 0x000fe20000000000 */
[----:B------:R-:W-:Y:S01]  /*70a0*/  UMOV UR4, 0x50 ;  /* 0x0000005000047882 */ /* 0x000fe20000000000 */
[----:B-1----:R-:W-:Y:S02]  /*70b0*/  IMAD.U32 R0, RZ, RZ, UR12 ;  /* 0x0000000cff007e24 */ /* 0x002fe4000f8e00ff */
[----:B------:R-:W-:Y:S02]  /*70c0*/  IMAD.MOV.U32 R3, RZ, RZ, 0xf ;  /* 0x0000000fff037424 */ /* 0x000fe400078e00ff */
[----:B------:R-:W-:Y:S01]  /*70d0*/  IMAD.MOV.U32 R7, RZ, RZ, 0x1 ;  /* 0x00000001ff077424 */ /* 0x000fe200078e00ff */
[----:B------:R-:W-:-:S04]  /*70e0*/  LOP3.LUT R0, R0, 0xffff, RZ, 0xc0, !PT ;  /* 0x0000ffff00007812 */ /* 0x000fc800078ec0ff */
[----:B------:R-:W-:-:S05]  /*70f0*/  SHF.R.U32.HI R0, RZ, 0x5, R0 ;  /* 0x00000005ff007819 */ /* 0x000fca0000011600 */
[----:B------:R-:W-:Y:S01]  /*7100*/  VIADD R2, R0, 0x10 ;  /* 0x0000001000027836 */ /* 0x000fe20000000000 */
[----:B------:R-:W-:Y:S01]  /*7110*/  SHF.L.U32 R0, R3, R0, RZ ;  /* 0x0000000003007219 */ /* 0x000fe200000006ff */
[----:B0-----:R-:W-:-:S03]  /*7120*/  ULEA UR6, UR6, UR4, 0x18 ;  /* 0x0000000406067291 */ /* 0x001fc6000f8ec0ff */
[----:B------:R-:W-:-:S04]  /*7130*/  SHF.L.U32 R3, R7, R2, RZ ;  /* 0x0000000207037219 */ /* 0x000fc800000006ff */
[----:B------:R-:W-:Y:S02]  /*7140*/  LOP3.LUT R0, R3, R0, RZ, 0xfc, !PT ;  /* 0x0000000003007212 */ /* 0x000fe400078efcff */
[----:B------:R-:W0:Y:S02]  /*7150*/  LDS R5, [UR6] ;  /* 0x00000006ff057984 */ /* 0x000e240008000800 */
[C---:B------:R-:W-:Y:S02]  /*7160*/  LOP3.LUT R2, R0.reuse, 0xffff, RZ, 0xc0, !PT ;  /* 0x0000ffff00027812 */ /* 0x040fe400078ec0ff */
[----:B0-----:R-:W-:-:S04]  /*7170*/  LOP3.LUT R3, R0, 0xffff, R5, 0x80, !PT ;  /* 0x0000ffff00037812 */ /* 0x001fc800078e8005 */
[----:B------:R-:W-:-:S13]  /*7180*/  ISETP.NE.AND P0, PT, R3, R2, PT ;  /* 0x000000020300720c */ /* 0x000fda0003f05270 */
[----:B------:R-:W-:Y:S05]  /*7190*/  @P0 BRA `(.L_x_14) ;  /* 0x0000000000500947 */ /* 0x000fea0003800000 */
[----:B------:R-:W-:Y:S02]  /*71a0*/  SHF.R.U32.HI R5, RZ, 0x10, R5 ;  /* 0x00000010ff057819 */ /* 0x000fe40000011605 */
[----:B------:R-:W-:-:S04]  /*71b0*/  SHF.R.U32.HI R2, RZ, 0x10, R0 ;  /* 0x00000010ff027819 */ /* 0x000fc80000011600 */
[----:B------:R-:W-:-:S04]  /*71c0*/  LOP3.LUT R5, R5, R2, RZ, 0xc0, !PT ;  /* 0x0000000205057212 */ /* 0x000fc800078ec0ff */
[----:B------:R-:W-:-:S13]  /*71d0*/  ISETP.NE.AND P0, PT, R5, R2, PT ;  /* 0x000000020500720c */ /* 0x000fda0003f05270 */
[----:B------:R-:W-:Y:S05]  /*71e0*/  @P0 BRA `(.L_x_15) ;  /* 0x0000000000300947 */ /* 0x000fea0003800000 */
[----:B------:R-:W-:Y:S01]  /*71f0*/  R2UR UR4, R0 ;  /* 0x00000000000472ca */ /* 0x000fe200000e0000 */
[----:B------:R-:W-:Y:S01]  /*7200*/  VOTEU.ANY UR5, UPT, PT ;  /* 0x0000000000057886 */ /* 0x000fe200038e0100 */
[----:B------:R-:W0:Y:S01]  /*7210*/  S2R R0, SR_LANEID ;  /* 0x0000000000007919 */ /* 0x000e220000000000 */
[----:B------:R-:W-:-:S10]  /*7220*/  UFLO.U32 UR5, UR5 ;  /* 0x00000005000572bd */ /* 0x000fd400080e0000 */
[----:B------:R-:W-:-:S06]  /*7230*/  ULOP3.LUT UR4, URZ, UR4, URZ, 0x33, !UPT ;  /* 0x00000004ff047292 */ /* 0x000fcc000f8e33ff */
[----:B------:R-:W-:-:S04]  /*7240*/  IMAD.U32 R2, RZ, RZ, UR4 ;  /* 0x00000004ff027e24 */ /* 0x000fc8000f8e00ff */
[----:B------:R-:W1:Y:S02]  /*7250*/  REDUX UR7, R2 ;  /* 0x00000000020773c4 */ /* 0x000e640000000000 */
[----:B------:R2:W-:Y:S01]  /*7260*/  UTCATOMSWS.AND URZ, UR4 ;  /* 0x0000000400ff79e3 */ /* 0x0005e20008000000 */
[----:B0-----:R-:W-:Y:S01]  /*7270*/  ISETP.EQ.U32.AND P0, PT, R0, UR5, PT ;  /* 0x0000000500007c0c */ /* 0x001fe2000bf02070 */
[----:B-1----:R-:W-:-:S12]  /*7280*/  IMAD.U32 R0, RZ, RZ, UR7 ;  /* 0x00000007ff007e24 */ /* 0x002fd8000f8e00ff */
[----:B------:R2:W-:Y:S01]  /*7290*/  @P0 ATOMS.AND RZ, [UR6], R0 ;  /* 0x00000000ffff098c */ /* 0x0005e2000a800006 */
[----:B------:R-:W-:Y:S05]  /*72a0*/  BRA `(.L_x_13) ;  /* 0x0000000000147947 */ /* 0x000fea0003800000 */
.L_x_15:
[----:B------:R-:W-:-:S07]  /*72b0*/  MOV R2, 0x72d0 ;  /* 0x000072d000027802 */ /* 0x000fce0000000f00 */
[----:B------:R-:W-:Y:S05]  /*72c0*/  CALL.REL.NOINC `($__internal_0_$__cuda_sm10x_tcgen05_guardrail_trap_col_being_dealloced_not_returned_by_alloc) ;  /* 0x00000000002c7944 */ /* 0x000fea0003c00000 */
[----:B------:R-:W-:Y:S05]  /*72d0*/  BRA `(.L_x_13) ;  /* 0x0000000000087947 */ /* 0x000fea0003800000 */
.L_x_14:
[----:B------:R-:W-:-:S07]  /*72e0*/  MOV R2, 0x7300 ;  /* 0x0000730000027802 */ /* 0x000fce0000000f00 */
[----:B------:R-:W-:Y:S05]  /*72f0*/  CALL.REL.NOINC `($__internal_2_$__cuda_sm10x_tcgen05_guardrail_trap_unallocated_columns_being_dealloced) ;  /* 0x0000000000387944 */ /* 0x000fea0003c00000 */
.L_x_13:
[----:B------:R-:W-:Y:S01]  /*7300*/  NOP ;  /* 0x0000000000007918 */ /* 0x000fe20000000000 */
[----:B--2---:R-:W-:Y:S05]  /*7310*/  EXIT ;  /* 0x000000000000794d */ /* 0x004fea0003800000 */
.L_x_8:
[----:B------:R-:W0:Y:S02]  /*7320*/  SYNCS.PHASECHK.TRANS64.TRYWAIT P4, [UR15], R112 ;  /* 0x00000070ff0075a7 */ /* 0x000e24000808110f */
[----:B0-----:R-:W-:Y:S05]  /*7330*/  @!P4 BRA `(.L_x_8) ;  /* 0xfffffffc00f8c947 */ /* 0x001fea000383ffff */
[----:B------:R-:W-:Y:S05]  /*7340*/  BRA `(.L_x_16) ;  /* 0xffffffcc00a87947 */ /* 0x000fea000383ffff */
.L_x_12:
[----:B------:R-:W2:Y:S02]  /*7350*/  SYNCS.PHASECHK.TRANS64.TRYWAIT P0, [UR15], R4 ;  /* 0x00000004ff0075a7 */ /* 0x000ea4000800110f */
[----:B--2---:R-:W-:Y:S05]  /*7360*/  @!P0 BRA `(.L_x_12) ;  /* 0xfffffffc00f88947 */ /* 0x004fea000383ffff */
[----:B------:R-:W-:Y:S05]  /*7370*/  BRA `(.L_x_11) ;  /* 0xffffffdc007c7947 */ /* 0x000fea000383ffff */
        .weak           $__internal_0_$__cuda_sm10x_tcgen05_guardrail_trap_col_being_dealloced_not_returned_by_alloc
        .type           $__internal_0_$__cuda_sm10x_tcgen05_guardrail_trap_col_being_dealloced_not_returned_by_alloc,@function
        .size           $__internal_0_$__cuda_sm10x_tcgen05_guardrail_trap_col_being_dealloced_not_returned_by_alloc,($__internal_1_$__cuda_sm10x_tcgen05_guardrail_trap_phase_invalid_during_alloc - $__internal_0_$__cuda_sm10x_tcgen05_guardrail_trap_col_being_dealloced_not_returned_by_alloc)
$__internal_0_$__cuda_sm10x_tcgen05_guardrail_trap_col_being_dealloced_not_returned_by_alloc:
[----:B------:R-:W-:Y:S05]  /*7380*/  BPT.TRAP 0x1 ;  /* 0x000000040000795c */ /* 0x000fea0000300000 */
[----:B------:R-:W-:-:S04]  /*7390*/  IMAD.MOV.U32 R3, RZ, RZ, 0x0 ;  /* 0x00000000ff037424 */ /* 0x000fc800078e00ff */
[----:B------:R-:W-:Y:S05]  /*73a0*/  RET.REL.NODEC R2 `(matmul_kernel) ;  /* 0xffffff8c02147950 */ /* 0x000fea0003c3ffff */
        .weak           $__internal_1_$__cuda_sm10x_tcgen05_guardrail_trap_phase_invalid_during_alloc
        .type           $__internal_1_$__cuda_sm10x_tcgen05_guardrail_trap_phase_invalid_during_alloc,@function
        .size           $__internal_1_$__cuda_sm10x_tcgen05_guardrail_trap_phase_invalid_during_alloc,($__internal_2_$__cuda_sm10x_tcgen05_guardrail_trap_unallocated_columns_being_dealloced - $__internal_1_$__cuda_sm10x_tcgen05_guardrail_trap_phase_invalid_during_alloc)
$__internal_1_$__cuda_sm10x_tcgen05_guardrail_trap_phase_invalid_during_alloc:
[----:B------:R-:W-:Y:S05]  /*73b0*/  BPT.TRAP 0x1 ;  /* 0x000000040000795c */ /* 0x000fea0000300000 */
[----:B------:R-:W-:-:S04]  /*73c0*/  IMAD.MOV.U32 R3, RZ, RZ, 0x0 ;  /* 0x00000000ff037424 */ /* 0x000fc800078e00ff */
[----:B------:R-:W-:Y:S05]  /*73d0*/  RET.REL.NODEC R2 `(matmul_kernel) ;  /* 0xffffff8c02087950 */ /* 0x000fea0003c3ffff */
        .weak           $__internal_2_$__cuda_sm10x_tcgen05_guardrail_trap_unallocated_columns_being_dealloced
        .type           $__internal_2_$__cuda_sm10x_tcgen05_guardrail_trap_unallocated_columns_being_dealloced,@function
        .size           $__internal_2_$__cuda_sm10x_tcgen05_guardrail_trap_unallocated_columns_being_dealloced,(.L_x_20 - $__internal_2_$__cuda_sm10x_tcgen05_guardrail_trap_unallocated_columns_being_dealloced)
$__internal_2_$__cuda_sm10x_tcgen05_guardrail_trap_unallocated_columns_being_dealloced:
[----:B------:R-:W-:Y:S05]  /*73e0*/  BPT.TRAP 0x1 ;  /* 0x000000040000795c */ /* 0x000fea0000300000 */
[----:B------:R-:W-:-:S04]  /*73f0*/  IMAD.MOV.U32 R3, RZ, RZ, 0x0 ;  /* 0x00000000ff037424 */ /* 0x000fc800078e00ff */
[----:B------:R-:W-:Y:S05]  /*7400*/  RET.REL.NODEC R2 `(matmul_kernel) ;  /* 0xffffff8802fc7950 */ /* 0x000fea0003c3ffff */
.L_x_17:
[----:B------:R-:W-:-:S00]  /*7410*/  BRA `(.L_x_17) ;  /* 0xfffffffc00fc7947 */ /* 0x000fc0000383ffff */
[----:B------:R-:W-:-:S00]  /*7420*/  NOP ;  /* 0x0000000000007918 */ /* 0x000fc00000000000 */
        /* <DEDUP_REMOVED lines=13> */
.L_x_20:


//--------------------- .nv.shared.matmul_kernel  --------------------------
	.section	.nv.shared.matmul_kernel,"aw",@nobits
	.sectionflags	@""
	.align	16
	.zero		1024


//--------------------- .nv.shared.reserved.0     --------------------------
	.section	.nv.shared.reserved.0,"aw",@nobits
	.align	8
	.weak		__nv_reservedSMEM_offset_0_alias
	.size		__nv_reservedSMEM_offset_0_alias, 0, 64
	.other		__nv_reservedSMEM_offset_0_alias,@"STO_CUDA_RESERVED_SHARED STV_DEFAULT"
__nv_reservedSMEM_offset_0_alias:
	.zero		0
.nv.shared.reserved.0:
	.zero		64
	.weak		__nv_reservedSMEM_allocation_phase
	.type		__nv_reservedSMEM_allocation_phase,@object
	.size		__nv_reservedSMEM_allocation_phase,(.L_0 - __nv_reservedSMEM_allocation_phase)
__nv_reservedSMEM_allocation_phase:
	.zero		1
.L_0:
	.zero		7
	.weak		__nv_reservedSMEM_devtool_atexit_pc
	.type		__nv_reservedSMEM_devtool_atexit_pc,@object
	.size		__nv_reservedSMEM_devtool_atexit_pc,(__nv_reservedSMEM_allocation_mask - __nv_reservedSMEM_devtool_atexit_pc)
__nv_reservedSMEM_devtool_atexit_pc:
	.zero		8
	.weak		__nv_reservedSMEM_allocation_mask
	.type		__nv_reservedSMEM_allocation_mask,@object
	.size		__nv_reservedSMEM_allocation_mask,(.L_2 - __nv_reservedSMEM_allocation_mask)
__nv_reservedSMEM_allocation_mask:
	.zero		4
.L_2:


//--------------------- .nv.constant0.matmul_kernel --------------------------
	.section	.nv.constant0.matmul_kernel,"a",@progbits
	.sectionflags	@""
	.align	4
.nv.constant0.matmul_kernel:
	.zero		976


//--------------------- SYMBOLS --------------------------

	.type		.nv.reservedSmem.offset0,@object
	.size		.nv.reservedSmem.offset0,0x4
	.type		.nv.reservedSmem.cap,@object
	.size		.nv.reservedSmem.cap,0x4
